//
// Generated by NVIDIA NVVM Compiler
//
// Compiler Build ID: CL-36424714
// Cuda compilation tools, release 13.0, V13.0.88
// Based on NVVM 20.0.0
//

.version 9.0
.target sm_100
.address_size 64

	// .globl	_Z7decryptPhS_S_
.global .align 1 .b8 $str[17] = {48, 49, 50, 51, 52, 53, 54, 55, 56, 57, 65, 66, 67, 68, 69, 70};

.visible .entry _Z7decryptPhS_S_(
	.param .u64 .ptr .align 1 _Z7decryptPhS_S__param_0,
	.param .u64 .ptr .align 1 _Z7decryptPhS_S__param_1,
	.param .u64 .ptr .align 1 _Z7decryptPhS_S__param_2
)
{
	.local .align 4 .b8 	__local_depot0[25044];
	.reg .b64 	%SP;
	.reg .b64 	%SPL;
	.reg .pred 	%p<315>;
	.reg .b16 	%rs<788>;
	.reg .b32 	%r<887>;
	.reg .b64 	%rd<332>;

	mov.u64 	%SPL, __local_depot0;
	ld.param.u64 	%rd9, [_Z7decryptPhS_S__param_0];
	ld.param.u64 	%rd10, [_Z7decryptPhS_S__param_1];
	cvta.to.global.u64 	%rd11, %rd9;
	cvta.to.global.u64 	%rd12, %rd10;
	add.u64 	%rd1, %SPL, 0;
	add.u64 	%rd331, %SPL, 24964;
	mov.u32 	%r5, %ctaid.x;
	mov.u32 	%r6, %ntid.x;
	mov.u32 	%r7, %tid.x;
	mad.lo.s32 	%r8, %r5, %r6, %r7;
	mov.u32 	%r9, %ctaid.y;
	mov.u32 	%r10, %ntid.y;
	mov.u32 	%r11, %tid.y;
	mad.lo.s32 	%r12, %r9, %r10, %r11;
	cvt.u16.u32 	%rs79, %r8;
	shr.u32 	%r13, %r8, 8;
	cvt.u16.u32 	%rs80, %r13;
	cvt.u16.u32 	%rs81, %r12;
	shr.u32 	%r14, %r12, 8;
	cvt.u16.u32 	%rs82, %r14;
	ld.global.u8 	%rs83, [%rd11];
	xor.b16  	%rs84, %rs83, %rs79;
	and.b16  	%rs85, %rs84, 240;
	ld.global.u8 	%rs86, [%rd11+1];
	xor.b16  	%rs87, %rs86, %rs80;
	and.b16  	%rs88, %rs87, 240;
	ld.global.u8 	%rs89, [%rd11+2];
	xor.b16  	%rs90, %rs89, %rs79;
	and.b16  	%rs91, %rs90, 240;
	ld.global.u8 	%rs92, [%rd11+3];
	xor.b16  	%rs93, %rs92, %rs80;
	and.b16  	%rs94, %rs93, 240;
	ld.global.u8 	%rs95, [%rd11+4];
	xor.b16  	%rs96, %rs95, %rs79;
	and.b16  	%rs97, %rs96, 240;
	ld.global.u8 	%rs98, [%rd11+5];
	xor.b16  	%rs99, %rs98, %rs80;
	and.b16  	%rs100, %rs99, 240;
	ld.global.u8 	%rs101, [%rd11+6];
	xor.b16  	%rs102, %rs101, %rs79;
	and.b16  	%rs103, %rs102, 240;
	ld.global.u8 	%rs104, [%rd11+7];
	xor.b16  	%rs105, %rs104, %rs80;
	and.b16  	%rs106, %rs105, 240;
	ld.global.u8 	%rs107, [%rd11+8];
	xor.b16  	%rs108, %rs107, %rs79;
	and.b16  	%rs109, %rs108, 240;
	ld.global.u8 	%rs110, [%rd11+9];
	xor.b16  	%rs111, %rs110, %rs80;
	and.b16  	%rs112, %rs111, 240;
	ld.global.u8 	%rs113, [%rd11+10];
	xor.b16  	%rs114, %rs113, %rs79;
	and.b16  	%rs115, %rs114, 240;
	ld.global.u8 	%rs116, [%rd11+11];
	xor.b16  	%rs117, %rs116, %rs80;
	and.b16  	%rs118, %rs117, 240;
	ld.global.u8 	%rs119, [%rd11+12];
	xor.b16  	%rs120, %rs119, %rs79;
	and.b16  	%rs121, %rs120, 240;
	ld.global.u8 	%rs122, [%rd11+13];
	xor.b16  	%rs123, %rs122, %rs80;
	and.b16  	%rs124, %rs123, 240;
	ld.global.u8 	%rs125, [%rd11+14];
	xor.b16  	%rs126, %rs125, %rs79;
	and.b16  	%rs127, %rs126, 240;
	ld.global.u8 	%rs128, [%rd11+15];
	xor.b16  	%rs129, %rs128, %rs80;
	and.b16  	%rs130, %rs129, 240;
	ld.global.u8 	%rs131, [%rd11+16];
	xor.b16  	%rs132, %rs131, %rs79;
	and.b16  	%rs133, %rs132, 240;
	ld.global.u8 	%rs134, [%rd11+17];
	xor.b16  	%rs135, %rs134, %rs80;
	and.b16  	%rs136, %rs135, 240;
	ld.global.u8 	%rs137, [%rd11+18];
	xor.b16  	%rs138, %rs137, %rs79;
	and.b16  	%rs139, %rs138, 240;
	ld.global.u8 	%rs140, [%rd11+19];
	xor.b16  	%rs141, %rs140, %rs80;
	and.b16  	%rs142, %rs141, 240;
	ld.global.u8 	%rs143, [%rd11+20];
	xor.b16  	%rs144, %rs143, %rs79;
	and.b16  	%rs145, %rs144, 240;
	ld.global.u8 	%rs146, [%rd11+21];
	xor.b16  	%rs147, %rs146, %rs80;
	and.b16  	%rs148, %rs147, 240;
	ld.global.u8 	%rs149, [%rd11+22];
	xor.b16  	%rs150, %rs149, %rs79;
	and.b16  	%rs151, %rs150, 240;
	ld.global.u8 	%rs152, [%rd11+23];
	xor.b16  	%rs153, %rs152, %rs80;
	and.b16  	%rs154, %rs153, 240;
	ld.global.u8 	%rs155, [%rd11+24];
	xor.b16  	%rs156, %rs155, %rs79;
	and.b16  	%rs157, %rs156, 240;
	ld.global.u8 	%rs158, [%rd11+25];
	xor.b16  	%rs159, %rs158, %rs80;
	and.b16  	%rs160, %rs159, 240;
	ld.global.u8 	%rs161, [%rd11+26];
	xor.b16  	%rs162, %rs161, %rs79;
	and.b16  	%rs163, %rs162, 240;
	ld.global.u8 	%rs164, [%rd11+27];
	xor.b16  	%rs165, %rs164, %rs80;
	and.b16  	%rs166, %rs165, 240;
	ld.global.u8 	%rs167, [%rd11+28];
	xor.b16  	%rs168, %rs167, %rs79;
	and.b16  	%rs169, %rs168, 240;
	ld.global.u8 	%rs170, [%rd11+29];
	xor.b16  	%rs171, %rs170, %rs80;
	and.b16  	%rs172, %rs171, 240;
	ld.global.u8 	%rs173, [%rd11+30];
	xor.b16  	%rs174, %rs173, %rs79;
	and.b16  	%rs175, %rs174, 240;
	ld.global.u8 	%rs176, [%rd11+31];
	xor.b16  	%rs177, %rs176, %rs80;
	and.b16  	%rs178, %rs177, 240;
	ld.global.u8 	%rs179, [%rd11+32];
	xor.b16  	%rs180, %rs179, %rs79;
	and.b16  	%rs181, %rs180, 240;
	ld.global.u8 	%rs182, [%rd11+33];
	xor.b16  	%rs183, %rs182, %rs80;
	and.b16  	%rs184, %rs183, 240;
	ld.global.u8 	%rs185, [%rd11+34];
	xor.b16  	%rs186, %rs185, %rs79;
	and.b16  	%rs187, %rs186, 240;
	ld.global.u8 	%rs188, [%rd11+35];
	xor.b16  	%rs189, %rs188, %rs80;
	and.b16  	%rs190, %rs189, 240;
	ld.global.u8 	%rs191, [%rd11+36];
	xor.b16  	%rs192, %rs191, %rs79;
	and.b16  	%rs193, %rs192, 240;
	ld.global.u8 	%rs194, [%rd11+37];
	xor.b16  	%rs195, %rs194, %rs80;
	and.b16  	%rs196, %rs195, 240;
	ld.global.u8 	%rs197, [%rd11+38];
	xor.b16  	%rs198, %rs197, %rs79;
	and.b16  	%rs199, %rs198, 240;
	ld.global.u8 	%rs200, [%rd12];
	xor.b16  	%rs201, %rs200, %rs81;
	and.b16  	%rs202, %rs201, 240;
	ld.global.u8 	%rs203, [%rd12+1];
	xor.b16  	%rs204, %rs203, %rs82;
	and.b16  	%rs205, %rs204, 240;
	ld.global.u8 	%rs206, [%rd12+2];
	xor.b16  	%rs207, %rs206, %rs81;
	and.b16  	%rs208, %rs207, 240;
	ld.global.u8 	%rs209, [%rd12+3];
	xor.b16  	%rs210, %rs209, %rs82;
	and.b16  	%rs211, %rs210, 240;
	ld.global.u8 	%rs212, [%rd12+4];
	xor.b16  	%rs213, %rs212, %rs81;
	and.b16  	%rs214, %rs213, 240;
	ld.global.u8 	%rs215, [%rd12+5];
	xor.b16  	%rs216, %rs215, %rs82;
	and.b16  	%rs217, %rs216, 240;
	ld.global.u8 	%rs218, [%rd12+6];
	xor.b16  	%rs219, %rs218, %rs81;
	and.b16  	%rs220, %rs219, 240;
	ld.global.u8 	%rs221, [%rd12+7];
	xor.b16  	%rs222, %rs221, %rs82;
	and.b16  	%rs223, %rs222, 240;
	ld.global.u8 	%rs224, [%rd12+8];
	xor.b16  	%rs225, %rs224, %rs81;
	and.b16  	%rs226, %rs225, 240;
	ld.global.u8 	%rs227, [%rd12+9];
	xor.b16  	%rs228, %rs227, %rs82;
	and.b16  	%rs229, %rs228, 240;
	ld.global.u8 	%rs230, [%rd12+10];
	xor.b16  	%rs231, %rs230, %rs81;
	and.b16  	%rs232, %rs231, 240;
	ld.global.u8 	%rs233, [%rd12+11];
	xor.b16  	%rs234, %rs233, %rs82;
	and.b16  	%rs235, %rs234, 240;
	ld.global.u8 	%rs236, [%rd12+12];
	xor.b16  	%rs237, %rs236, %rs81;
	and.b16  	%rs238, %rs237, 240;
	ld.global.u8 	%rs239, [%rd12+13];
	xor.b16  	%rs240, %rs239, %rs82;
	and.b16  	%rs241, %rs240, 240;
	ld.global.u8 	%rs242, [%rd12+14];
	xor.b16  	%rs243, %rs242, %rs81;
	and.b16  	%rs244, %rs243, 240;
	ld.global.u8 	%rs245, [%rd12+15];
	xor.b16  	%rs246, %rs245, %rs82;
	and.b16  	%rs247, %rs246, 240;
	ld.global.u8 	%rs248, [%rd12+16];
	xor.b16  	%rs249, %rs248, %rs81;
	and.b16  	%rs250, %rs249, 240;
	ld.global.u8 	%rs251, [%rd12+17];
	xor.b16  	%rs252, %rs251, %rs82;
	and.b16  	%rs253, %rs252, 240;
	ld.global.u8 	%rs254, [%rd12+18];
	xor.b16  	%rs255, %rs254, %rs81;
	and.b16  	%rs256, %rs255, 240;
	ld.global.u8 	%rs257, [%rd12+19];
	xor.b16  	%rs258, %rs257, %rs82;
	and.b16  	%rs259, %rs258, 240;
	ld.global.u8 	%rs260, [%rd12+20];
	xor.b16  	%rs261, %rs260, %rs81;
	and.b16  	%rs262, %rs261, 240;
	ld.global.u8 	%rs263, [%rd12+21];
	xor.b16  	%rs264, %rs263, %rs82;
	and.b16  	%rs265, %rs264, 240;
	ld.global.u8 	%rs266, [%rd12+22];
	xor.b16  	%rs267, %rs266, %rs81;
	and.b16  	%rs268, %rs267, 240;
	ld.global.u8 	%rs269, [%rd12+23];
	xor.b16  	%rs270, %rs269, %rs82;
	and.b16  	%rs271, %rs270, 240;
	ld.global.u8 	%rs272, [%rd12+24];
	xor.b16  	%rs273, %rs272, %rs81;
	and.b16  	%rs274, %rs273, 240;
	ld.global.u8 	%rs275, [%rd12+25];
	xor.b16  	%rs276, %rs275, %rs82;
	and.b16  	%rs277, %rs276, 240;
	ld.global.u8 	%rs278, [%rd12+26];
	xor.b16  	%rs279, %rs278, %rs81;
	and.b16  	%rs280, %rs279, 240;
	ld.global.u8 	%rs281, [%rd12+27];
	xor.b16  	%rs282, %rs281, %rs82;
	and.b16  	%rs283, %rs282, 240;
	ld.global.u8 	%rs284, [%rd12+28];
	xor.b16  	%rs285, %rs284, %rs81;
	and.b16  	%rs286, %rs285, 240;
	ld.global.u8 	%rs287, [%rd12+29];
	xor.b16  	%rs288, %rs287, %rs82;
	and.b16  	%rs289, %rs288, 240;
	ld.global.u8 	%rs290, [%rd12+30];
	xor.b16  	%rs291, %rs290, %rs81;
	and.b16  	%rs292, %rs291, 240;
	ld.global.u8 	%rs293, [%rd12+31];
	xor.b16  	%rs294, %rs293, %rs82;
	and.b16  	%rs295, %rs294, 240;
	ld.global.u8 	%rs296, [%rd12+32];
	xor.b16  	%rs297, %rs296, %rs81;
	and.b16  	%rs298, %rs297, 240;
	ld.global.u8 	%rs299, [%rd12+33];
	xor.b16  	%rs300, %rs299, %rs82;
	and.b16  	%rs301, %rs300, 240;
	ld.global.u8 	%rs302, [%rd12+34];
	xor.b16  	%rs303, %rs302, %rs81;
	and.b16  	%rs304, %rs303, 240;
	ld.global.u8 	%rs305, [%rd12+35];
	xor.b16  	%rs306, %rs305, %rs82;
	and.b16  	%rs307, %rs306, 240;
	ld.global.u8 	%rs308, [%rd12+36];
	xor.b16  	%rs309, %rs308, %rs81;
	and.b16  	%rs310, %rs309, 240;
	ld.global.u8 	%rs311, [%rd12+37];
	xor.b16  	%rs312, %rs311, %rs82;
	and.b16  	%rs313, %rs312, 240;
	ld.global.u8 	%rs314, [%rd12+38];
	xor.b16  	%rs315, %rs314, %rs81;
	and.b16  	%rs316, %rs315, 240;
	shr.u16 	%rs317, %rs85, 4;
	cvt.u64.u16 	%rd15, %rs317;
	mov.u64 	%rd16, $str;
	add.s64 	%rd17, %rd16, %rd15;
	ld.global.nc.u8 	%rs318, [%rd17];
	cvt.u16.u8 	%rs319, %rs318;
	st.local.u8 	[%rd331], %rs319;
	and.b16  	%rs320, %rs84, 15;
	cvt.u64.u16 	%rd18, %rs320;
	add.s64 	%rd19, %rd16, %rd18;
	ld.global.nc.u8 	%rs321, [%rd19];
	cvt.u16.u8 	%rs322, %rs321;
	st.local.u8 	[%rd331+1], %rs322;
	shr.u16 	%rs323, %rs88, 4;
	cvt.u64.u16 	%rd20, %rs323;
	add.s64 	%rd21, %rd16, %rd20;
	ld.global.nc.u8 	%rs324, [%rd21];
	cvt.u16.u8 	%rs325, %rs324;
	st.local.u8 	[%rd331+2], %rs325;
	and.b16  	%rs326, %rs87, 15;
	cvt.u64.u16 	%rd22, %rs326;
	add.s64 	%rd23, %rd16, %rd22;
	ld.global.nc.u8 	%rs327, [%rd23];
	cvt.u16.u8 	%rs328, %rs327;
	st.local.u8 	[%rd331+3], %rs328;
	shr.u16 	%rs329, %rs91, 4;
	cvt.u64.u16 	%rd24, %rs329;
	add.s64 	%rd25, %rd16, %rd24;
	ld.global.nc.u8 	%rs330, [%rd25];
	cvt.u16.u8 	%rs331, %rs330;
	st.local.u8 	[%rd331+4], %rs331;
	and.b16  	%rs332, %rs90, 15;
	cvt.u64.u16 	%rd26, %rs332;
	add.s64 	%rd27, %rd16, %rd26;
	ld.global.nc.u8 	%rs333, [%rd27];
	cvt.u16.u8 	%rs334, %rs333;
	st.local.u8 	[%rd331+5], %rs334;
	shr.u16 	%rs335, %rs94, 4;
	cvt.u64.u16 	%rd28, %rs335;
	add.s64 	%rd29, %rd16, %rd28;
	ld.global.nc.u8 	%rs336, [%rd29];
	cvt.u16.u8 	%rs337, %rs336;
	st.local.u8 	[%rd331+6], %rs337;
	and.b16  	%rs338, %rs93, 15;
	cvt.u64.u16 	%rd30, %rs338;
	add.s64 	%rd31, %rd16, %rd30;
	ld.global.nc.u8 	%rs339, [%rd31];
	cvt.u16.u8 	%rs340, %rs339;
	st.local.u8 	[%rd331+7], %rs340;
	shr.u16 	%rs341, %rs97, 4;
	cvt.u64.u16 	%rd32, %rs341;
	add.s64 	%rd33, %rd16, %rd32;
	ld.global.nc.u8 	%rs342, [%rd33];
	cvt.u16.u8 	%rs343, %rs342;
	st.local.u8 	[%rd331+8], %rs343;
	and.b16  	%rs344, %rs96, 15;
	cvt.u64.u16 	%rd34, %rs344;
	add.s64 	%rd35, %rd16, %rd34;
	ld.global.nc.u8 	%rs345, [%rd35];
	cvt.u16.u8 	%rs346, %rs345;
	st.local.u8 	[%rd331+9], %rs346;
	shr.u16 	%rs347, %rs100, 4;
	cvt.u64.u16 	%rd36, %rs347;
	add.s64 	%rd37, %rd16, %rd36;
	ld.global.nc.u8 	%rs348, [%rd37];
	cvt.u16.u8 	%rs349, %rs348;
	st.local.u8 	[%rd331+10], %rs349;
	and.b16  	%rs350, %rs99, 15;
	cvt.u64.u16 	%rd38, %rs350;
	add.s64 	%rd39, %rd16, %rd38;
	ld.global.nc.u8 	%rs351, [%rd39];
	cvt.u16.u8 	%rs352, %rs351;
	st.local.u8 	[%rd331+11], %rs352;
	shr.u16 	%rs353, %rs103, 4;
	cvt.u64.u16 	%rd40, %rs353;
	add.s64 	%rd41, %rd16, %rd40;
	ld.global.nc.u8 	%rs354, [%rd41];
	cvt.u16.u8 	%rs355, %rs354;
	st.local.u8 	[%rd331+12], %rs355;
	and.b16  	%rs356, %rs102, 15;
	cvt.u64.u16 	%rd42, %rs356;
	add.s64 	%rd43, %rd16, %rd42;
	ld.global.nc.u8 	%rs357, [%rd43];
	cvt.u16.u8 	%rs358, %rs357;
	st.local.u8 	[%rd331+13], %rs358;
	shr.u16 	%rs359, %rs106, 4;
	cvt.u64.u16 	%rd44, %rs359;
	add.s64 	%rd45, %rd16, %rd44;
	ld.global.nc.u8 	%rs360, [%rd45];
	cvt.u16.u8 	%rs361, %rs360;
	st.local.u8 	[%rd331+14], %rs361;
	and.b16  	%rs362, %rs105, 15;
	cvt.u64.u16 	%rd46, %rs362;
	add.s64 	%rd47, %rd16, %rd46;
	ld.global.nc.u8 	%rs363, [%rd47];
	cvt.u16.u8 	%rs364, %rs363;
	st.local.u8 	[%rd331+15], %rs364;
	shr.u16 	%rs365, %rs109, 4;
	cvt.u64.u16 	%rd48, %rs365;
	add.s64 	%rd49, %rd16, %rd48;
	ld.global.nc.u8 	%rs366, [%rd49];
	cvt.u16.u8 	%rs367, %rs366;
	st.local.u8 	[%rd331+16], %rs367;
	and.b16  	%rs368, %rs108, 15;
	cvt.u64.u16 	%rd50, %rs368;
	add.s64 	%rd51, %rd16, %rd50;
	ld.global.nc.u8 	%rs369, [%rd51];
	cvt.u16.u8 	%rs370, %rs369;
	st.local.u8 	[%rd331+17], %rs370;
	shr.u16 	%rs371, %rs112, 4;
	cvt.u64.u16 	%rd52, %rs371;
	add.s64 	%rd53, %rd16, %rd52;
	ld.global.nc.u8 	%rs372, [%rd53];
	cvt.u16.u8 	%rs373, %rs372;
	st.local.u8 	[%rd331+18], %rs373;
	and.b16  	%rs374, %rs111, 15;
	cvt.u64.u16 	%rd54, %rs374;
	add.s64 	%rd55, %rd16, %rd54;
	ld.global.nc.u8 	%rs375, [%rd55];
	cvt.u16.u8 	%rs376, %rs375;
	st.local.u8 	[%rd331+19], %rs376;
	shr.u16 	%rs377, %rs115, 4;
	cvt.u64.u16 	%rd56, %rs377;
	add.s64 	%rd57, %rd16, %rd56;
	ld.global.nc.u8 	%rs378, [%rd57];
	cvt.u16.u8 	%rs379, %rs378;
	st.local.u8 	[%rd331+20], %rs379;
	and.b16  	%rs380, %rs114, 15;
	cvt.u64.u16 	%rd58, %rs380;
	add.s64 	%rd59, %rd16, %rd58;
	ld.global.nc.u8 	%rs381, [%rd59];
	cvt.u16.u8 	%rs382, %rs381;
	st.local.u8 	[%rd331+21], %rs382;
	shr.u16 	%rs383, %rs118, 4;
	cvt.u64.u16 	%rd60, %rs383;
	add.s64 	%rd61, %rd16, %rd60;
	ld.global.nc.u8 	%rs384, [%rd61];
	cvt.u16.u8 	%rs385, %rs384;
	st.local.u8 	[%rd331+22], %rs385;
	and.b16  	%rs386, %rs117, 15;
	cvt.u64.u16 	%rd62, %rs386;
	add.s64 	%rd63, %rd16, %rd62;
	ld.global.nc.u8 	%rs387, [%rd63];
	cvt.u16.u8 	%rs388, %rs387;
	st.local.u8 	[%rd331+23], %rs388;
	shr.u16 	%rs389, %rs121, 4;
	cvt.u64.u16 	%rd64, %rs389;
	add.s64 	%rd65, %rd16, %rd64;
	ld.global.nc.u8 	%rs390, [%rd65];
	cvt.u16.u8 	%rs391, %rs390;
	st.local.u8 	[%rd331+24], %rs391;
	and.b16  	%rs392, %rs120, 15;
	cvt.u64.u16 	%rd66, %rs392;
	add.s64 	%rd67, %rd16, %rd66;
	ld.global.nc.u8 	%rs393, [%rd67];
	cvt.u16.u8 	%rs394, %rs393;
	st.local.u8 	[%rd331+25], %rs394;
	shr.u16 	%rs395, %rs124, 4;
	cvt.u64.u16 	%rd68, %rs395;
	add.s64 	%rd69, %rd16, %rd68;
	ld.global.nc.u8 	%rs396, [%rd69];
	cvt.u16.u8 	%rs397, %rs396;
	st.local.u8 	[%rd331+26], %rs397;
	and.b16  	%rs398, %rs123, 15;
	cvt.u64.u16 	%rd70, %rs398;
	add.s64 	%rd71, %rd16, %rd70;
	ld.global.nc.u8 	%rs399, [%rd71];
	cvt.u16.u8 	%rs400, %rs399;
	st.local.u8 	[%rd331+27], %rs400;
	shr.u16 	%rs401, %rs127, 4;
	cvt.u64.u16 	%rd72, %rs401;
	add.s64 	%rd73, %rd16, %rd72;
	ld.global.nc.u8 	%rs402, [%rd73];
	cvt.u16.u8 	%rs403, %rs402;
	st.local.u8 	[%rd331+28], %rs403;
	and.b16  	%rs404, %rs126, 15;
	cvt.u64.u16 	%rd74, %rs404;
	add.s64 	%rd75, %rd16, %rd74;
	ld.global.nc.u8 	%rs405, [%rd75];
	cvt.u16.u8 	%rs406, %rs405;
	st.local.u8 	[%rd331+29], %rs406;
	shr.u16 	%rs407, %rs130, 4;
	cvt.u64.u16 	%rd76, %rs407;
	add.s64 	%rd77, %rd16, %rd76;
	ld.global.nc.u8 	%rs408, [%rd77];
	cvt.u16.u8 	%rs409, %rs408;
	st.local.u8 	[%rd331+30], %rs409;
	and.b16  	%rs410, %rs129, 15;
	cvt.u64.u16 	%rd78, %rs410;
	add.s64 	%rd79, %rd16, %rd78;
	ld.global.nc.u8 	%rs411, [%rd79];
	cvt.u16.u8 	%rs412, %rs411;
	st.local.u8 	[%rd331+31], %rs412;
	shr.u16 	%rs413, %rs133, 4;
	cvt.u64.u16 	%rd80, %rs413;
	add.s64 	%rd81, %rd16, %rd80;
	ld.global.nc.u8 	%rs414, [%rd81];
	cvt.u16.u8 	%rs415, %rs414;
	st.local.u8 	[%rd331+32], %rs415;
	and.b16  	%rs416, %rs132, 15;
	cvt.u64.u16 	%rd82, %rs416;
	add.s64 	%rd83, %rd16, %rd82;
	ld.global.nc.u8 	%rs417, [%rd83];
	cvt.u16.u8 	%rs418, %rs417;
	st.local.u8 	[%rd331+33], %rs418;
	shr.u16 	%rs419, %rs136, 4;
	cvt.u64.u16 	%rd84, %rs419;
	add.s64 	%rd85, %rd16, %rd84;
	ld.global.nc.u8 	%rs420, [%rd85];
	cvt.u16.u8 	%rs421, %rs420;
	st.local.u8 	[%rd331+34], %rs421;
	and.b16  	%rs422, %rs135, 15;
	cvt.u64.u16 	%rd86, %rs422;
	add.s64 	%rd87, %rd16, %rd86;
	ld.global.nc.u8 	%rs423, [%rd87];
	cvt.u16.u8 	%rs424, %rs423;
	st.local.u8 	[%rd331+35], %rs424;
	shr.u16 	%rs425, %rs139, 4;
	cvt.u64.u16 	%rd88, %rs425;
	add.s64 	%rd89, %rd16, %rd88;
	ld.global.nc.u8 	%rs426, [%rd89];
	cvt.u16.u8 	%rs427, %rs426;
	st.local.u8 	[%rd331+36], %rs427;
	and.b16  	%rs428, %rs138, 15;
	cvt.u64.u16 	%rd90, %rs428;
	add.s64 	%rd91, %rd16, %rd90;
	ld.global.nc.u8 	%rs429, [%rd91];
	cvt.u16.u8 	%rs430, %rs429;
	st.local.u8 	[%rd331+37], %rs430;
	shr.u16 	%rs431, %rs142, 4;
	cvt.u64.u16 	%rd92, %rs431;
	add.s64 	%rd93, %rd16, %rd92;
	ld.global.nc.u8 	%rs432, [%rd93];
	cvt.u16.u8 	%rs433, %rs432;
	st.local.u8 	[%rd331+38], %rs433;
	and.b16  	%rs434, %rs141, 15;
	cvt.u64.u16 	%rd94, %rs434;
	add.s64 	%rd95, %rd16, %rd94;
	ld.global.nc.u8 	%rs435, [%rd95];
	cvt.u16.u8 	%rs436, %rs435;
	st.local.u8 	[%rd331+39], %rs436;
	shr.u16 	%rs437, %rs145, 4;
	cvt.u64.u16 	%rd96, %rs437;
	add.s64 	%rd97, %rd16, %rd96;
	ld.global.nc.u8 	%rs438, [%rd97];
	cvt.u16.u8 	%rs439, %rs438;
	st.local.u8 	[%rd331+40], %rs439;
	and.b16  	%rs440, %rs144, 15;
	cvt.u64.u16 	%rd98, %rs440;
	add.s64 	%rd99, %rd16, %rd98;
	ld.global.nc.u8 	%rs441, [%rd99];
	cvt.u16.u8 	%rs442, %rs441;
	st.local.u8 	[%rd331+41], %rs442;
	shr.u16 	%rs443, %rs148, 4;
	cvt.u64.u16 	%rd100, %rs443;
	add.s64 	%rd101, %rd16, %rd100;
	ld.global.nc.u8 	%rs444, [%rd101];
	cvt.u16.u8 	%rs445, %rs444;
	st.local.u8 	[%rd331+42], %rs445;
	and.b16  	%rs446, %rs147, 15;
	cvt.u64.u16 	%rd102, %rs446;
	add.s64 	%rd103, %rd16, %rd102;
	ld.global.nc.u8 	%rs447, [%rd103];
	cvt.u16.u8 	%rs448, %rs447;
	st.local.u8 	[%rd331+43], %rs448;
	shr.u16 	%rs449, %rs151, 4;
	cvt.u64.u16 	%rd104, %rs449;
	add.s64 	%rd105, %rd16, %rd104;
	ld.global.nc.u8 	%rs450, [%rd105];
	cvt.u16.u8 	%rs451, %rs450;
	st.local.u8 	[%rd331+44], %rs451;
	and.b16  	%rs452, %rs150, 15;
	cvt.u64.u16 	%rd106, %rs452;
	add.s64 	%rd107, %rd16, %rd106;
	ld.global.nc.u8 	%rs453, [%rd107];
	cvt.u16.u8 	%rs454, %rs453;
	st.local.u8 	[%rd331+45], %rs454;
	shr.u16 	%rs455, %rs154, 4;
	cvt.u64.u16 	%rd108, %rs455;
	add.s64 	%rd109, %rd16, %rd108;
	ld.global.nc.u8 	%rs456, [%rd109];
	cvt.u16.u8 	%rs457, %rs456;
	st.local.u8 	[%rd331+46], %rs457;
	and.b16  	%rs458, %rs153, 15;
	cvt.u64.u16 	%rd110, %rs458;
	add.s64 	%rd111, %rd16, %rd110;
	ld.global.nc.u8 	%rs459, [%rd111];
	cvt.u16.u8 	%rs460, %rs459;
	st.local.u8 	[%rd331+47], %rs460;
	shr.u16 	%rs461, %rs157, 4;
	cvt.u64.u16 	%rd112, %rs461;
	add.s64 	%rd113, %rd16, %rd112;
	ld.global.nc.u8 	%rs462, [%rd113];
	cvt.u16.u8 	%rs463, %rs462;
	st.local.u8 	[%rd331+48], %rs463;
	and.b16  	%rs464, %rs156, 15;
	cvt.u64.u16 	%rd114, %rs464;
	add.s64 	%rd115, %rd16, %rd114;
	ld.global.nc.u8 	%rs465, [%rd115];
	cvt.u16.u8 	%rs466, %rs465;
	st.local.u8 	[%rd331+49], %rs466;
	shr.u16 	%rs467, %rs160, 4;
	cvt.u64.u16 	%rd116, %rs467;
	add.s64 	%rd117, %rd16, %rd116;
	ld.global.nc.u8 	%rs468, [%rd117];
	cvt.u16.u8 	%rs469, %rs468;
	st.local.u8 	[%rd331+50], %rs469;
	and.b16  	%rs470, %rs159, 15;
	cvt.u64.u16 	%rd118, %rs470;
	add.s64 	%rd119, %rd16, %rd118;
	ld.global.nc.u8 	%rs471, [%rd119];
	cvt.u16.u8 	%rs472, %rs471;
	st.local.u8 	[%rd331+51], %rs472;
	shr.u16 	%rs473, %rs163, 4;
	cvt.u64.u16 	%rd120, %rs473;
	add.s64 	%rd121, %rd16, %rd120;
	ld.global.nc.u8 	%rs474, [%rd121];
	cvt.u16.u8 	%rs475, %rs474;
	st.local.u8 	[%rd331+52], %rs475;
	and.b16  	%rs476, %rs162, 15;
	cvt.u64.u16 	%rd122, %rs476;
	add.s64 	%rd123, %rd16, %rd122;
	ld.global.nc.u8 	%rs477, [%rd123];
	cvt.u16.u8 	%rs478, %rs477;
	st.local.u8 	[%rd331+53], %rs478;
	shr.u16 	%rs479, %rs166, 4;
	cvt.u64.u16 	%rd124, %rs479;
	add.s64 	%rd125, %rd16, %rd124;
	ld.global.nc.u8 	%rs480, [%rd125];
	cvt.u16.u8 	%rs481, %rs480;
	st.local.u8 	[%rd331+54], %rs481;
	and.b16  	%rs482, %rs165, 15;
	cvt.u64.u16 	%rd126, %rs482;
	add.s64 	%rd127, %rd16, %rd126;
	ld.global.nc.u8 	%rs483, [%rd127];
	cvt.u16.u8 	%rs484, %rs483;
	st.local.u8 	[%rd331+55], %rs484;
	shr.u16 	%rs485, %rs169, 4;
	cvt.u64.u16 	%rd128, %rs485;
	add.s64 	%rd129, %rd16, %rd128;
	ld.global.nc.u8 	%rs486, [%rd129];
	cvt.u16.u8 	%rs487, %rs486;
	st.local.u8 	[%rd331+56], %rs487;
	and.b16  	%rs488, %rs168, 15;
	cvt.u64.u16 	%rd130, %rs488;
	add.s64 	%rd131, %rd16, %rd130;
	ld.global.nc.u8 	%rs489, [%rd131];
	cvt.u16.u8 	%rs490, %rs489;
	st.local.u8 	[%rd331+57], %rs490;
	shr.u16 	%rs491, %rs172, 4;
	cvt.u64.u16 	%rd132, %rs491;
	add.s64 	%rd133, %rd16, %rd132;
	ld.global.nc.u8 	%rs492, [%rd133];
	cvt.u16.u8 	%rs493, %rs492;
	st.local.u8 	[%rd331+58], %rs493;
	and.b16  	%rs494, %rs171, 15;
	cvt.u64.u16 	%rd134, %rs494;
	add.s64 	%rd135, %rd16, %rd134;
	ld.global.nc.u8 	%rs495, [%rd135];
	cvt.u16.u8 	%rs496, %rs495;
	st.local.u8 	[%rd331+59], %rs496;
	shr.u16 	%rs497, %rs175, 4;
	cvt.u64.u16 	%rd136, %rs497;
	add.s64 	%rd137, %rd16, %rd136;
	ld.global.nc.u8 	%rs498, [%rd137];
	cvt.u16.u8 	%rs499, %rs498;
	st.local.u8 	[%rd331+60], %rs499;
	and.b16  	%rs500, %rs174, 15;
	cvt.u64.u16 	%rd138, %rs500;
	add.s64 	%rd139, %rd16, %rd138;
	ld.global.nc.u8 	%rs501, [%rd139];
	cvt.u16.u8 	%rs502, %rs501;
	st.local.u8 	[%rd331+61], %rs502;
	shr.u16 	%rs503, %rs178, 4;
	cvt.u64.u16 	%rd140, %rs503;
	add.s64 	%rd141, %rd16, %rd140;
	ld.global.nc.u8 	%rs504, [%rd141];
	cvt.u16.u8 	%rs505, %rs504;
	st.local.u8 	[%rd331+62], %rs505;
	and.b16  	%rs506, %rs177, 15;
	cvt.u64.u16 	%rd142, %rs506;
	add.s64 	%rd143, %rd16, %rd142;
	ld.global.nc.u8 	%rs507, [%rd143];
	cvt.u16.u8 	%rs508, %rs507;
	st.local.u8 	[%rd331+63], %rs508;
	shr.u16 	%rs509, %rs181, 4;
	cvt.u64.u16 	%rd144, %rs509;
	add.s64 	%rd145, %rd16, %rd144;
	ld.global.nc.u8 	%rs510, [%rd145];
	cvt.u16.u8 	%rs511, %rs510;
	st.local.u8 	[%rd331+64], %rs511;
	and.b16  	%rs512, %rs180, 15;
	cvt.u64.u16 	%rd146, %rs512;
	add.s64 	%rd147, %rd16, %rd146;
	ld.global.nc.u8 	%rs513, [%rd147];
	cvt.u16.u8 	%rs514, %rs513;
	st.local.u8 	[%rd331+65], %rs514;
	shr.u16 	%rs515, %rs184, 4;
	cvt.u64.u16 	%rd148, %rs515;
	add.s64 	%rd149, %rd16, %rd148;
	ld.global.nc.u8 	%rs516, [%rd149];
	cvt.u16.u8 	%rs517, %rs516;
	st.local.u8 	[%rd331+66], %rs517;
	and.b16  	%rs518, %rs183, 15;
	cvt.u64.u16 	%rd150, %rs518;
	add.s64 	%rd151, %rd16, %rd150;
	ld.global.nc.u8 	%rs519, [%rd151];
	cvt.u16.u8 	%rs520, %rs519;
	st.local.u8 	[%rd331+67], %rs520;
	shr.u16 	%rs521, %rs187, 4;
	cvt.u64.u16 	%rd152, %rs521;
	add.s64 	%rd153, %rd16, %rd152;
	ld.global.nc.u8 	%rs522, [%rd153];
	cvt.u16.u8 	%rs523, %rs522;
	st.local.u8 	[%rd331+68], %rs523;
	and.b16  	%rs524, %rs186, 15;
	cvt.u64.u16 	%rd154, %rs524;
	add.s64 	%rd155, %rd16, %rd154;
	ld.global.nc.u8 	%rs525, [%rd155];
	cvt.u16.u8 	%rs526, %rs525;
	st.local.u8 	[%rd331+69], %rs526;
	shr.u16 	%rs527, %rs190, 4;
	cvt.u64.u16 	%rd156, %rs527;
	add.s64 	%rd157, %rd16, %rd156;
	ld.global.nc.u8 	%rs528, [%rd157];
	cvt.u16.u8 	%rs529, %rs528;
	st.local.u8 	[%rd331+70], %rs529;
	and.b16  	%rs530, %rs189, 15;
	cvt.u64.u16 	%rd158, %rs530;
	add.s64 	%rd159, %rd16, %rd158;
	ld.global.nc.u8 	%rs531, [%rd159];
	cvt.u16.u8 	%rs532, %rs531;
	st.local.u8 	[%rd331+71], %rs532;
	shr.u16 	%rs533, %rs193, 4;
	cvt.u64.u16 	%rd160, %rs533;
	add.s64 	%rd161, %rd16, %rd160;
	ld.global.nc.u8 	%rs534, [%rd161];
	cvt.u16.u8 	%rs535, %rs534;
	st.local.u8 	[%rd331+72], %rs535;
	and.b16  	%rs536, %rs192, 15;
	cvt.u64.u16 	%rd162, %rs536;
	add.s64 	%rd163, %rd16, %rd162;
	ld.global.nc.u8 	%rs537, [%rd163];
	cvt.u16.u8 	%rs538, %rs537;
	st.local.u8 	[%rd331+73], %rs538;
	shr.u16 	%rs539, %rs196, 4;
	cvt.u64.u16 	%rd164, %rs539;
	add.s64 	%rd165, %rd16, %rd164;
	ld.global.nc.u8 	%rs540, [%rd165];
	cvt.u16.u8 	%rs541, %rs540;
	st.local.u8 	[%rd331+74], %rs541;
	and.b16  	%rs542, %rs195, 15;
	cvt.u64.u16 	%rd166, %rs542;
	add.s64 	%rd167, %rd16, %rd166;
	ld.global.nc.u8 	%rs543, [%rd167];
	cvt.u16.u8 	%rs544, %rs543;
	st.local.u8 	[%rd331+75], %rs544;
	shr.u16 	%rs545, %rs199, 4;
	cvt.u64.u16 	%rd168, %rs545;
	add.s64 	%rd169, %rd16, %rd168;
	ld.global.nc.u8 	%rs546, [%rd169];
	cvt.u16.u8 	%rs547, %rs546;
	st.local.u8 	[%rd331+76], %rs547;
	and.b16  	%rs548, %rs198, 15;
	cvt.u64.u16 	%rd170, %rs548;
	add.s64 	%rd171, %rd16, %rd170;
	ld.global.nc.u8 	%rs549, [%rd171];
	cvt.u16.u8 	%rs550, %rs549;
	st.local.u8 	[%rd331+77], %rs550;
	mov.b16 	%rs551, 0;
	st.local.u8 	[%rd331+78], %rs551;
	shr.u16 	%rs552, %rs202, 4;
	cvt.u64.u16 	%rd172, %rs552;
	add.s64 	%rd173, %rd16, %rd172;
	ld.global.nc.u8 	%rs553, [%rd173];
	cvt.u16.u8 	%rs1, %rs553;
	and.b16  	%rs554, %rs201, 15;
	cvt.u64.u16 	%rd174, %rs554;
	add.s64 	%rd175, %rd16, %rd174;
	ld.global.nc.u8 	%rs555, [%rd175];
	cvt.u16.u8 	%rs2, %rs555;
	shr.u16 	%rs556, %rs205, 4;
	cvt.u64.u16 	%rd176, %rs556;
	add.s64 	%rd177, %rd16, %rd176;
	ld.global.nc.u8 	%rs557, [%rd177];
	cvt.u16.u8 	%rs3, %rs557;
	and.b16  	%rs558, %rs204, 15;
	cvt.u64.u16 	%rd178, %rs558;
	add.s64 	%rd179, %rd16, %rd178;
	ld.global.nc.u8 	%rs559, [%rd179];
	cvt.u16.u8 	%rs4, %rs559;
	shr.u16 	%rs560, %rs208, 4;
	cvt.u64.u16 	%rd180, %rs560;
	add.s64 	%rd181, %rd16, %rd180;
	ld.global.nc.u8 	%rs561, [%rd181];
	cvt.u16.u8 	%rs5, %rs561;
	and.b16  	%rs562, %rs207, 15;
	cvt.u64.u16 	%rd182, %rs562;
	add.s64 	%rd183, %rd16, %rd182;
	ld.global.nc.u8 	%rs563, [%rd183];
	cvt.u16.u8 	%rs6, %rs563;
	shr.u16 	%rs564, %rs211, 4;
	cvt.u64.u16 	%rd184, %rs564;
	add.s64 	%rd185, %rd16, %rd184;
	ld.global.nc.u8 	%rs565, [%rd185];
	cvt.u16.u8 	%rs7, %rs565;
	and.b16  	%rs566, %rs210, 15;
	cvt.u64.u16 	%rd186, %rs566;
	add.s64 	%rd187, %rd16, %rd186;
	ld.global.nc.u8 	%rs567, [%rd187];
	cvt.u16.u8 	%rs8, %rs567;
	shr.u16 	%rs568, %rs214, 4;
	cvt.u64.u16 	%rd188, %rs568;
	add.s64 	%rd189, %rd16, %rd188;
	ld.global.nc.u8 	%rs569, [%rd189];
	cvt.u16.u8 	%rs9, %rs569;
	and.b16  	%rs570, %rs213, 15;
	cvt.u64.u16 	%rd190, %rs570;
	add.s64 	%rd191, %rd16, %rd190;
	ld.global.nc.u8 	%rs571, [%rd191];
	cvt.u16.u8 	%rs10, %rs571;
	shr.u16 	%rs572, %rs217, 4;
	cvt.u64.u16 	%rd192, %rs572;
	add.s64 	%rd193, %rd16, %rd192;
	ld.global.nc.u8 	%rs573, [%rd193];
	cvt.u16.u8 	%rs11, %rs573;
	and.b16  	%rs574, %rs216, 15;
	cvt.u64.u16 	%rd194, %rs574;
	add.s64 	%rd195, %rd16, %rd194;
	ld.global.nc.u8 	%rs575, [%rd195];
	cvt.u16.u8 	%rs12, %rs575;
	shr.u16 	%rs576, %rs220, 4;
	cvt.u64.u16 	%rd196, %rs576;
	add.s64 	%rd197, %rd16, %rd196;
	ld.global.nc.u8 	%rs577, [%rd197];
	cvt.u16.u8 	%rs13, %rs577;
	and.b16  	%rs578, %rs219, 15;
	cvt.u64.u16 	%rd198, %rs578;
	add.s64 	%rd199, %rd16, %rd198;
	ld.global.nc.u8 	%rs579, [%rd199];
	cvt.u16.u8 	%rs14, %rs579;
	shr.u16 	%rs580, %rs223, 4;
	cvt.u64.u16 	%rd200, %rs580;
	add.s64 	%rd201, %rd16, %rd200;
	ld.global.nc.u8 	%rs581, [%rd201];
	cvt.u16.u8 	%rs15, %rs581;
	and.b16  	%rs582, %rs222, 15;
	cvt.u64.u16 	%rd202, %rs582;
	add.s64 	%rd203, %rd16, %rd202;
	ld.global.nc.u8 	%rs583, [%rd203];
	cvt.u16.u8 	%rs16, %rs583;
	shr.u16 	%rs584, %rs226, 4;
	cvt.u64.u16 	%rd204, %rs584;
	add.s64 	%rd205, %rd16, %rd204;
	ld.global.nc.u8 	%rs585, [%rd205];
	cvt.u16.u8 	%rs17, %rs585;
	and.b16  	%rs586, %rs225, 15;
	cvt.u64.u16 	%rd206, %rs586;
	add.s64 	%rd207, %rd16, %rd206;
	ld.global.nc.u8 	%rs587, [%rd207];
	cvt.u16.u8 	%rs18, %rs587;
	shr.u16 	%rs588, %rs229, 4;
	cvt.u64.u16 	%rd208, %rs588;
	add.s64 	%rd209, %rd16, %rd208;
	ld.global.nc.u8 	%rs589, [%rd209];
	cvt.u16.u8 	%rs19, %rs589;
	and.b16  	%rs590, %rs228, 15;
	cvt.u64.u16 	%rd210, %rs590;
	add.s64 	%rd211, %rd16, %rd210;
	ld.global.nc.u8 	%rs591, [%rd211];
	cvt.u16.u8 	%rs20, %rs591;
	shr.u16 	%rs592, %rs232, 4;
	cvt.u64.u16 	%rd212, %rs592;
	add.s64 	%rd213, %rd16, %rd212;
	ld.global.nc.u8 	%rs593, [%rd213];
	cvt.u16.u8 	%rs21, %rs593;
	and.b16  	%rs594, %rs231, 15;
	cvt.u64.u16 	%rd214, %rs594;
	add.s64 	%rd215, %rd16, %rd214;
	ld.global.nc.u8 	%rs595, [%rd215];
	cvt.u16.u8 	%rs22, %rs595;
	shr.u16 	%rs596, %rs235, 4;
	cvt.u64.u16 	%rd216, %rs596;
	add.s64 	%rd217, %rd16, %rd216;
	ld.global.nc.u8 	%rs597, [%rd217];
	cvt.u16.u8 	%rs23, %rs597;
	and.b16  	%rs598, %rs234, 15;
	cvt.u64.u16 	%rd218, %rs598;
	add.s64 	%rd219, %rd16, %rd218;
	ld.global.nc.u8 	%rs599, [%rd219];
	cvt.u16.u8 	%rs24, %rs599;
	shr.u16 	%rs600, %rs238, 4;
	cvt.u64.u16 	%rd220, %rs600;
	add.s64 	%rd221, %rd16, %rd220;
	ld.global.nc.u8 	%rs601, [%rd221];
	cvt.u16.u8 	%rs25, %rs601;
	and.b16  	%rs602, %rs237, 15;
	cvt.u64.u16 	%rd222, %rs602;
	add.s64 	%rd223, %rd16, %rd222;
	ld.global.nc.u8 	%rs603, [%rd223];
	cvt.u16.u8 	%rs26, %rs603;
	shr.u16 	%rs604, %rs241, 4;
	cvt.u64.u16 	%rd224, %rs604;
	add.s64 	%rd225, %rd16, %rd224;
	ld.global.nc.u8 	%rs605, [%rd225];
	cvt.u16.u8 	%rs27, %rs605;
	and.b16  	%rs606, %rs240, 15;
	cvt.u64.u16 	%rd226, %rs606;
	add.s64 	%rd227, %rd16, %rd226;
	ld.global.nc.u8 	%rs607, [%rd227];
	cvt.u16.u8 	%rs28, %rs607;
	shr.u16 	%rs608, %rs244, 4;
	cvt.u64.u16 	%rd228, %rs608;
	add.s64 	%rd229, %rd16, %rd228;
	ld.global.nc.u8 	%rs609, [%rd229];
	cvt.u16.u8 	%rs29, %rs609;
	and.b16  	%rs610, %rs243, 15;
	cvt.u64.u16 	%rd230, %rs610;
	add.s64 	%rd231, %rd16, %rd230;
	ld.global.nc.u8 	%rs611, [%rd231];
	cvt.u16.u8 	%rs30, %rs611;
	shr.u16 	%rs612, %rs247, 4;
	cvt.u64.u16 	%rd232, %rs612;
	add.s64 	%rd233, %rd16, %rd232;
	ld.global.nc.u8 	%rs613, [%rd233];
	cvt.u16.u8 	%rs31, %rs613;
	and.b16  	%rs614, %rs246, 15;
	cvt.u64.u16 	%rd234, %rs614;
	add.s64 	%rd235, %rd16, %rd234;
	ld.global.nc.u8 	%rs615, [%rd235];
	cvt.u16.u8 	%rs32, %rs615;
	shr.u16 	%rs616, %rs250, 4;
	cvt.u64.u16 	%rd236, %rs616;
	add.s64 	%rd237, %rd16, %rd236;
	ld.global.nc.u8 	%rs617, [%rd237];
	cvt.u16.u8 	%rs33, %rs617;
	and.b16  	%rs618, %rs249, 15;
	cvt.u64.u16 	%rd238, %rs618;
	add.s64 	%rd239, %rd16, %rd238;
	ld.global.nc.u8 	%rs619, [%rd239];
	cvt.u16.u8 	%rs34, %rs619;
	shr.u16 	%rs620, %rs253, 4;
	cvt.u64.u16 	%rd240, %rs620;
	add.s64 	%rd241, %rd16, %rd240;
	ld.global.nc.u8 	%rs621, [%rd241];
	cvt.u16.u8 	%rs35, %rs621;
	and.b16  	%rs622, %rs252, 15;
	cvt.u64.u16 	%rd242, %rs622;
	add.s64 	%rd243, %rd16, %rd242;
	ld.global.nc.u8 	%rs623, [%rd243];
	cvt.u16.u8 	%rs36, %rs623;
	shr.u16 	%rs624, %rs256, 4;
	cvt.u64.u16 	%rd244, %rs624;
	add.s64 	%rd245, %rd16, %rd244;
	ld.global.nc.u8 	%rs625, [%rd245];
	cvt.u16.u8 	%rs37, %rs625;
	and.b16  	%rs626, %rs255, 15;
	cvt.u64.u16 	%rd246, %rs626;
	add.s64 	%rd247, %rd16, %rd246;
	ld.global.nc.u8 	%rs627, [%rd247];
	cvt.u16.u8 	%rs38, %rs627;
	shr.u16 	%rs628, %rs259, 4;
	cvt.u64.u16 	%rd248, %rs628;
	add.s64 	%rd249, %rd16, %rd248;
	ld.global.nc.u8 	%rs629, [%rd249];
	cvt.u16.u8 	%rs39, %rs629;
	and.b16  	%rs630, %rs258, 15;
	cvt.u64.u16 	%rd250, %rs630;
	add.s64 	%rd251, %rd16, %rd250;
	ld.global.nc.u8 	%rs631, [%rd251];
	cvt.u16.u8 	%rs40, %rs631;
	shr.u16 	%rs632, %rs262, 4;
	cvt.u64.u16 	%rd252, %rs632;
	add.s64 	%rd253, %rd16, %rd252;
	ld.global.nc.u8 	%rs633, [%rd253];
	cvt.u16.u8 	%rs41, %rs633;
	and.b16  	%rs634, %rs261, 15;
	cvt.u64.u16 	%rd254, %rs634;
	add.s64 	%rd255, %rd16, %rd254;
	ld.global.nc.u8 	%rs635, [%rd255];
	cvt.u16.u8 	%rs42, %rs635;
	shr.u16 	%rs636, %rs265, 4;
	cvt.u64.u16 	%rd256, %rs636;
	add.s64 	%rd257, %rd16, %rd256;
	ld.global.nc.u8 	%rs637, [%rd257];
	cvt.u16.u8 	%rs43, %rs637;
	and.b16  	%rs638, %rs264, 15;
	cvt.u64.u16 	%rd258, %rs638;
	add.s64 	%rd259, %rd16, %rd258;
	ld.global.nc.u8 	%rs639, [%rd259];
	cvt.u16.u8 	%rs44, %rs639;
	shr.u16 	%rs640, %rs268, 4;
	cvt.u64.u16 	%rd260, %rs640;
	add.s64 	%rd261, %rd16, %rd260;
	ld.global.nc.u8 	%rs641, [%rd261];
	cvt.u16.u8 	%rs45, %rs641;
	and.b16  	%rs642, %rs267, 15;
	cvt.u64.u16 	%rd262, %rs642;
	add.s64 	%rd263, %rd16, %rd262;
	ld.global.nc.u8 	%rs643, [%rd263];
	cvt.u16.u8 	%rs46, %rs643;
	shr.u16 	%rs644, %rs271, 4;
	cvt.u64.u16 	%rd264, %rs644;
	add.s64 	%rd265, %rd16, %rd264;
	ld.global.nc.u8 	%rs645, [%rd265];
	cvt.u16.u8 	%rs47, %rs645;
	and.b16  	%rs646, %rs270, 15;
	cvt.u64.u16 	%rd266, %rs646;
	add.s64 	%rd267, %rd16, %rd266;
	ld.global.nc.u8 	%rs647, [%rd267];
	cvt.u16.u8 	%rs48, %rs647;
	shr.u16 	%rs648, %rs274, 4;
	cvt.u64.u16 	%rd268, %rs648;
	add.s64 	%rd269, %rd16, %rd268;
	ld.global.nc.u8 	%rs649, [%rd269];
	cvt.u16.u8 	%rs49, %rs649;
	and.b16  	%rs650, %rs273, 15;
	cvt.u64.u16 	%rd270, %rs650;
	add.s64 	%rd271, %rd16, %rd270;
	ld.global.nc.u8 	%rs651, [%rd271];
	cvt.u16.u8 	%rs50, %rs651;
	shr.u16 	%rs652, %rs277, 4;
	cvt.u64.u16 	%rd272, %rs652;
	add.s64 	%rd273, %rd16, %rd272;
	ld.global.nc.u8 	%rs653, [%rd273];
	cvt.u16.u8 	%rs51, %rs653;
	and.b16  	%rs654, %rs276, 15;
	cvt.u64.u16 	%rd274, %rs654;
	add.s64 	%rd275, %rd16, %rd274;
	ld.global.nc.u8 	%rs655, [%rd275];
	cvt.u16.u8 	%rs52, %rs655;
	shr.u16 	%rs656, %rs280, 4;
	cvt.u64.u16 	%rd276, %rs656;
	add.s64 	%rd277, %rd16, %rd276;
	ld.global.nc.u8 	%rs657, [%rd277];
	cvt.u16.u8 	%rs53, %rs657;
	and.b16  	%rs658, %rs279, 15;
	cvt.u64.u16 	%rd278, %rs658;
	add.s64 	%rd279, %rd16, %rd278;
	ld.global.nc.u8 	%rs659, [%rd279];
	cvt.u16.u8 	%rs54, %rs659;
	shr.u16 	%rs660, %rs283, 4;
	cvt.u64.u16 	%rd280, %rs660;
	add.s64 	%rd281, %rd16, %rd280;
	ld.global.nc.u8 	%rs661, [%rd281];
	cvt.u16.u8 	%rs55, %rs661;
	and.b16  	%rs662, %rs282, 15;
	cvt.u64.u16 	%rd282, %rs662;
	add.s64 	%rd283, %rd16, %rd282;
	ld.global.nc.u8 	%rs663, [%rd283];
	cvt.u16.u8 	%rs56, %rs663;
	shr.u16 	%rs664, %rs286, 4;
	cvt.u64.u16 	%rd284, %rs664;
	add.s64 	%rd285, %rd16, %rd284;
	ld.global.nc.u8 	%rs665, [%rd285];
	cvt.u16.u8 	%rs57, %rs665;
	and.b16  	%rs666, %rs285, 15;
	cvt.u64.u16 	%rd286, %rs666;
	add.s64 	%rd287, %rd16, %rd286;
	ld.global.nc.u8 	%rs667, [%rd287];
	cvt.u16.u8 	%rs58, %rs667;
	shr.u16 	%rs668, %rs289, 4;
	cvt.u64.u16 	%rd288, %rs668;
	add.s64 	%rd289, %rd16, %rd288;
	ld.global.nc.u8 	%rs669, [%rd289];
	cvt.u16.u8 	%rs59, %rs669;
	and.b16  	%rs670, %rs288, 15;
	cvt.u64.u16 	%rd290, %rs670;
	add.s64 	%rd291, %rd16, %rd290;
	ld.global.nc.u8 	%rs671, [%rd291];
	cvt.u16.u8 	%rs60, %rs671;
	shr.u16 	%rs672, %rs292, 4;
	cvt.u64.u16 	%rd292, %rs672;
	add.s64 	%rd293, %rd16, %rd292;
	ld.global.nc.u8 	%rs673, [%rd293];
	cvt.u16.u8 	%rs61, %rs673;
	and.b16  	%rs674, %rs291, 15;
	cvt.u64.u16 	%rd294, %rs674;
	add.s64 	%rd295, %rd16, %rd294;
	ld.global.nc.u8 	%rs675, [%rd295];
	cvt.u16.u8 	%rs62, %rs675;
	shr.u16 	%rs676, %rs295, 4;
	cvt.u64.u16 	%rd296, %rs676;
	add.s64 	%rd297, %rd16, %rd296;
	ld.global.nc.u8 	%rs677, [%rd297];
	cvt.u16.u8 	%rs63, %rs677;
	and.b16  	%rs678, %rs294, 15;
	cvt.u64.u16 	%rd298, %rs678;
	add.s64 	%rd299, %rd16, %rd298;
	ld.global.nc.u8 	%rs679, [%rd299];
	cvt.u16.u8 	%rs64, %rs679;
	shr.u16 	%rs680, %rs298, 4;
	cvt.u64.u16 	%rd300, %rs680;
	add.s64 	%rd301, %rd16, %rd300;
	ld.global.nc.u8 	%rs681, [%rd301];
	cvt.u16.u8 	%rs65, %rs681;
	and.b16  	%rs682, %rs297, 15;
	cvt.u64.u16 	%rd302, %rs682;
	add.s64 	%rd303, %rd16, %rd302;
	ld.global.nc.u8 	%rs683, [%rd303];
	cvt.u16.u8 	%rs66, %rs683;
	shr.u16 	%rs684, %rs301, 4;
	cvt.u64.u16 	%rd304, %rs684;
	add.s64 	%rd305, %rd16, %rd304;
	ld.global.nc.u8 	%rs685, [%rd305];
	cvt.u16.u8 	%rs67, %rs685;
	and.b16  	%rs686, %rs300, 15;
	cvt.u64.u16 	%rd306, %rs686;
	add.s64 	%rd307, %rd16, %rd306;
	ld.global.nc.u8 	%rs687, [%rd307];
	cvt.u16.u8 	%rs68, %rs687;
	shr.u16 	%rs688, %rs304, 4;
	cvt.u64.u16 	%rd308, %rs688;
	add.s64 	%rd309, %rd16, %rd308;
	ld.global.nc.u8 	%rs689, [%rd309];
	cvt.u16.u8 	%rs69, %rs689;
	and.b16  	%rs690, %rs303, 15;
	cvt.u64.u16 	%rd310, %rs690;
	add.s64 	%rd311, %rd16, %rd310;
	ld.global.nc.u8 	%rs691, [%rd311];
	cvt.u16.u8 	%rs70, %rs691;
	shr.u16 	%rs692, %rs307, 4;
	cvt.u64.u16 	%rd312, %rs692;
	add.s64 	%rd313, %rd16, %rd312;
	ld.global.nc.u8 	%rs693, [%rd313];
	cvt.u16.u8 	%rs71, %rs693;
	and.b16  	%rs694, %rs306, 15;
	cvt.u64.u16 	%rd314, %rs694;
	add.s64 	%rd315, %rd16, %rd314;
	ld.global.nc.u8 	%rs695, [%rd315];
	cvt.u16.u8 	%rs72, %rs695;
	shr.u16 	%rs696, %rs310, 4;
	cvt.u64.u16 	%rd316, %rs696;
	add.s64 	%rd317, %rd16, %rd316;
	ld.global.nc.u8 	%rs697, [%rd317];
	cvt.u16.u8 	%rs73, %rs697;
	and.b16  	%rs698, %rs309, 15;
	cvt.u64.u16 	%rd318, %rs698;
	add.s64 	%rd319, %rd16, %rd318;
	ld.global.nc.u8 	%rs699, [%rd319];
	cvt.u16.u8 	%rs74, %rs699;
	shr.u16 	%rs700, %rs313, 4;
	cvt.u64.u16 	%rd320, %rs700;
	add.s64 	%rd321, %rd16, %rd320;
	ld.global.nc.u8 	%rs701, [%rd321];
	cvt.u16.u8 	%rs75, %rs701;
	and.b16  	%rs702, %rs312, 15;
	cvt.u64.u16 	%rd322, %rs702;
	add.s64 	%rd323, %rd16, %rd322;
	ld.global.nc.u8 	%rs703, [%rd323];
	cvt.u16.u8 	%rs76, %rs703;
	shr.u16 	%rs704, %rs316, 4;
	cvt.u64.u16 	%rd324, %rs704;
	add.s64 	%rd325, %rd16, %rd324;
	ld.global.nc.u8 	%rs705, [%rd325];
	cvt.u16.u8 	%rs77, %rs705;
	and.b16  	%rs706, %rs315, 15;
	cvt.u64.u16 	%rd326, %rs706;
	add.s64 	%rd327, %rd16, %rd326;
	ld.global.nc.u8 	%rs707, [%rd327];
	cvt.u16.u8 	%rs78, %rs707;
	add.s64 	%rd330, %rd1, 316;
	mov.b32 	%r15, 1;
	st.local.u32 	[%rd1+316], %r15;
	mov.b32 	%r16, 2;
	st.local.u32 	[%rd1+632], %r16;
	mov.b32 	%r17, 3;
	st.local.u32 	[%rd1+948], %r17;
	mov.b32 	%r18, 4;
	st.local.u32 	[%rd1+1264], %r18;
	mov.b32 	%r19, 5;
	st.local.u32 	[%rd1+1580], %r19;
	mov.b32 	%r20, 6;
	st.local.u32 	[%rd1+1896], %r20;
	mov.b32 	%r21, 7;
	st.local.u32 	[%rd1+2212], %r21;
	mov.b32 	%r22, 8;
	st.local.u32 	[%rd1+2528], %r22;
	mov.b32 	%r23, 9;
	st.local.u32 	[%rd1+2844], %r23;
	mov.b32 	%r24, 10;
	st.local.u32 	[%rd1+3160], %r24;
	mov.b32 	%r25, 11;
	st.local.u32 	[%rd1+3476], %r25;
	mov.b32 	%r26, 12;
	st.local.u32 	[%rd1+3792], %r26;
	mov.b32 	%r27, 13;
	st.local.u32 	[%rd1+4108], %r27;
	mov.b32 	%r28, 14;
	st.local.u32 	[%rd1+4424], %r28;
	mov.b32 	%r29, 15;
	st.local.u32 	[%rd1+4740], %r29;
	mov.b32 	%r30, 16;
	st.local.u32 	[%rd1+5056], %r30;
	mov.b32 	%r31, 17;
	st.local.u32 	[%rd1+5372], %r31;
	mov.b32 	%r32, 18;
	st.local.u32 	[%rd1+5688], %r32;
	mov.b32 	%r33, 19;
	st.local.u32 	[%rd1+6004], %r33;
	mov.b32 	%r34, 20;
	st.local.u32 	[%rd1+6320], %r34;
	mov.b32 	%r35, 21;
	st.local.u32 	[%rd1+6636], %r35;
	mov.b32 	%r36, 22;
	st.local.u32 	[%rd1+6952], %r36;
	mov.b32 	%r37, 23;
	st.local.u32 	[%rd1+7268], %r37;
	mov.b32 	%r38, 24;
	st.local.u32 	[%rd1+7584], %r38;
	mov.b32 	%r39, 25;
	st.local.u32 	[%rd1+7900], %r39;
	mov.b32 	%r40, 26;
	st.local.u32 	[%rd1+8216], %r40;
	mov.b32 	%r41, 27;
	st.local.u32 	[%rd1+8532], %r41;
	mov.b32 	%r42, 28;
	st.local.u32 	[%rd1+8848], %r42;
	mov.b32 	%r43, 29;
	st.local.u32 	[%rd1+9164], %r43;
	mov.b32 	%r44, 30;
	st.local.u32 	[%rd1+9480], %r44;
	mov.b32 	%r45, 31;
	st.local.u32 	[%rd1+9796], %r45;
	mov.b32 	%r46, 32;
	st.local.u32 	[%rd1+10112], %r46;
	mov.b32 	%r47, 33;
	st.local.u32 	[%rd1+10428], %r47;
	mov.b32 	%r48, 34;
	st.local.u32 	[%rd1+10744], %r48;
	mov.b32 	%r49, 35;
	st.local.u32 	[%rd1+11060], %r49;
	mov.b32 	%r50, 36;
	st.local.u32 	[%rd1+11376], %r50;
	mov.b32 	%r51, 37;
	st.local.u32 	[%rd1+11692], %r51;
	mov.b32 	%r52, 38;
	st.local.u32 	[%rd1+12008], %r52;
	mov.b32 	%r53, 39;
	st.local.u32 	[%rd1+12324], %r53;
	mov.b32 	%r54, 40;
	st.local.u32 	[%rd1+12640], %r54;
	mov.b32 	%r55, 41;
	st.local.u32 	[%rd1+12956], %r55;
	mov.b32 	%r56, 42;
	st.local.u32 	[%rd1+13272], %r56;
	mov.b32 	%r57, 43;
	st.local.u32 	[%rd1+13588], %r57;
	mov.b32 	%r58, 44;
	st.local.u32 	[%rd1+13904], %r58;
	mov.b32 	%r59, 45;
	st.local.u32 	[%rd1+14220], %r59;
	mov.b32 	%r60, 46;
	st.local.u32 	[%rd1+14536], %r60;
	mov.b32 	%r61, 47;
	st.local.u32 	[%rd1+14852], %r61;
	mov.b32 	%r62, 48;
	st.local.u32 	[%rd1+15168], %r62;
	mov.b32 	%r63, 49;
	st.local.u32 	[%rd1+15484], %r63;
	mov.b32 	%r64, 50;
	st.local.u32 	[%rd1+15800], %r64;
	mov.b32 	%r65, 51;
	st.local.u32 	[%rd1+16116], %r65;
	mov.b32 	%r66, 52;
	st.local.u32 	[%rd1+16432], %r66;
	mov.b32 	%r67, 53;
	st.local.u32 	[%rd1+16748], %r67;
	mov.b32 	%r68, 54;
	st.local.u32 	[%rd1+17064], %r68;
	mov.b32 	%r69, 55;
	st.local.u32 	[%rd1+17380], %r69;
	mov.b32 	%r70, 56;
	st.local.u32 	[%rd1+17696], %r70;
	mov.b32 	%r71, 57;
	st.local.u32 	[%rd1+18012], %r71;
	mov.b32 	%r72, 58;
	st.local.u32 	[%rd1+18328], %r72;
	mov.b32 	%r73, 59;
	st.local.u32 	[%rd1+18644], %r73;
	mov.b32 	%r74, 60;
	st.local.u32 	[%rd1+18960], %r74;
	mov.b32 	%r75, 61;
	st.local.u32 	[%rd1+19276], %r75;
	mov.b32 	%r76, 62;
	st.local.u32 	[%rd1+19592], %r76;
	mov.b32 	%r77, 63;
	st.local.u32 	[%rd1+19908], %r77;
	mov.b32 	%r78, 64;
	st.local.u32 	[%rd1+20224], %r78;
	mov.b32 	%r79, 65;
	st.local.u32 	[%rd1+20540], %r79;
	mov.b32 	%r80, 66;
	st.local.u32 	[%rd1+20856], %r80;
	mov.b32 	%r81, 67;
	st.local.u32 	[%rd1+21172], %r81;
	mov.b32 	%r82, 68;
	st.local.u32 	[%rd1+21488], %r82;
	mov.b32 	%r83, 69;
	st.local.u32 	[%rd1+21804], %r83;
	mov.b32 	%r84, 70;
	st.local.u32 	[%rd1+22120], %r84;
	mov.b32 	%r85, 71;
	st.local.u32 	[%rd1+22436], %r85;
	mov.b32 	%r86, 72;
	st.local.u32 	[%rd1+22752], %r86;
	mov.b32 	%r87, 73;
	st.local.u32 	[%rd1+23068], %r87;
	mov.b32 	%r88, 74;
	st.local.u32 	[%rd1+23384], %r88;
	mov.b32 	%r89, 75;
	st.local.u32 	[%rd1+23700], %r89;
	mov.b32 	%r90, 76;
	st.local.u32 	[%rd1+24016], %r90;
	mov.b32 	%r91, 77;
	st.local.u32 	[%rd1+24332], %r91;
	mov.b32 	%r92, 78;
	st.local.u32 	[%rd1+24648], %r92;
	mov.b32 	%r886, 0;
	st.local.u32 	[%rd1], %r886;
	st.local.u32 	[%rd1+4], %r15;
	st.local.u32 	[%rd1+8], %r16;
	st.local.u32 	[%rd1+12], %r17;
	st.local.u32 	[%rd1+16], %r18;
	st.local.u32 	[%rd1+20], %r19;
	st.local.u32 	[%rd1+24], %r20;
	st.local.u32 	[%rd1+28], %r21;
	st.local.u32 	[%rd1+32], %r22;
	st.local.u32 	[%rd1+36], %r23;
	st.local.u32 	[%rd1+40], %r24;
	st.local.u32 	[%rd1+44], %r25;
	st.local.u32 	[%rd1+48], %r26;
	st.local.u32 	[%rd1+52], %r27;
	st.local.u32 	[%rd1+56], %r28;
	st.local.u32 	[%rd1+60], %r29;
	st.local.u32 	[%rd1+64], %r30;
	st.local.u32 	[%rd1+68], %r31;
	st.local.u32 	[%rd1+72], %r32;
	st.local.u32 	[%rd1+76], %r33;
	st.local.u32 	[%rd1+80], %r34;
	st.local.u32 	[%rd1+84], %r35;
	st.local.u32 	[%rd1+88], %r36;
	st.local.u32 	[%rd1+92], %r37;
	st.local.u32 	[%rd1+96], %r38;
	st.local.u32 	[%rd1+100], %r39;
	st.local.u32 	[%rd1+104], %r40;
	st.local.u32 	[%rd1+108], %r41;
	st.local.u32 	[%rd1+112], %r42;
	st.local.u32 	[%rd1+116], %r43;
	st.local.u32 	[%rd1+120], %r44;
	st.local.u32 	[%rd1+124], %r45;
	st.local.u32 	[%rd1+128], %r46;
	st.local.u32 	[%rd1+132], %r47;
	st.local.u32 	[%rd1+136], %r48;
	st.local.u32 	[%rd1+140], %r49;
	st.local.u32 	[%rd1+144], %r50;
	st.local.u32 	[%rd1+148], %r51;
	st.local.u32 	[%rd1+152], %r52;
	st.local.u32 	[%rd1+156], %r53;
	st.local.u32 	[%rd1+160], %r54;
	st.local.u32 	[%rd1+164], %r55;
	st.local.u32 	[%rd1+168], %r56;
	st.local.u32 	[%rd1+172], %r57;
	st.local.u32 	[%rd1+176], %r58;
	st.local.u32 	[%rd1+180], %r59;
	st.local.u32 	[%rd1+184], %r60;
	st.local.u32 	[%rd1+188], %r61;
	st.local.u32 	[%rd1+192], %r62;
	st.local.u32 	[%rd1+196], %r63;
	st.local.u32 	[%rd1+200], %r64;
	st.local.u32 	[%rd1+204], %r65;
	st.local.u32 	[%rd1+208], %r66;
	st.local.u32 	[%rd1+212], %r67;
	st.local.u32 	[%rd1+216], %r68;
	st.local.u32 	[%rd1+220], %r69;
	st.local.u32 	[%rd1+224], %r70;
	st.local.u32 	[%rd1+228], %r71;
	st.local.u32 	[%rd1+232], %r72;
	st.local.u32 	[%rd1+236], %r73;
	st.local.u32 	[%rd1+240], %r74;
	st.local.u32 	[%rd1+244], %r75;
	st.local.u32 	[%rd1+248], %r76;
	st.local.u32 	[%rd1+252], %r77;
	st.local.u32 	[%rd1+256], %r78;
	st.local.u32 	[%rd1+260], %r79;
	st.local.u32 	[%rd1+264], %r80;
	st.local.u32 	[%rd1+268], %r81;
	st.local.u32 	[%rd1+272], %r82;
	st.local.u32 	[%rd1+276], %r83;
	st.local.u32 	[%rd1+280], %r84;
	st.local.u32 	[%rd1+284], %r85;
	st.local.u32 	[%rd1+288], %r86;
	st.local.u32 	[%rd1+292], %r87;
	st.local.u32 	[%rd1+296], %r88;
	st.local.u32 	[%rd1+300], %r89;
	st.local.u32 	[%rd1+304], %r90;
	st.local.u32 	[%rd1+308], %r91;
	st.local.u32 	[%rd1+312], %r92;
	and.b16  	%rs710, %rs1, 255;
	and.b16  	%rs711, %rs2, 255;
	and.b16  	%rs712, %rs3, 255;
	and.b16  	%rs713, %rs4, 255;
	and.b16  	%rs714, %rs5, 255;
	and.b16  	%rs715, %rs6, 255;
	and.b16  	%rs716, %rs7, 255;
	and.b16  	%rs717, %rs8, 255;
	and.b16  	%rs718, %rs9, 255;
	and.b16  	%rs719, %rs10, 255;
	and.b16  	%rs720, %rs11, 255;
	and.b16  	%rs721, %rs12, 255;
	and.b16  	%rs722, %rs13, 255;
	and.b16  	%rs723, %rs14, 255;
	and.b16  	%rs724, %rs15, 255;
	and.b16  	%rs725, %rs16, 255;
	and.b16  	%rs726, %rs17, 255;
	and.b16  	%rs727, %rs18, 255;
	and.b16  	%rs728, %rs19, 255;
	and.b16  	%rs729, %rs20, 255;
	and.b16  	%rs730, %rs21, 255;
	and.b16  	%rs731, %rs22, 255;
	and.b16  	%rs732, %rs23, 255;
	and.b16  	%rs733, %rs24, 255;
	and.b16  	%rs734, %rs25, 255;
	and.b16  	%rs735, %rs26, 255;
	and.b16  	%rs736, %rs27, 255;
	and.b16  	%rs737, %rs28, 255;
	and.b16  	%rs738, %rs29, 255;
	and.b16  	%rs739, %rs30, 255;
	and.b16  	%rs740, %rs31, 255;
	and.b16  	%rs741, %rs32, 255;
	and.b16  	%rs742, %rs33, 255;
	and.b16  	%rs743, %rs34, 255;
	and.b16  	%rs744, %rs35, 255;
	and.b16  	%rs745, %rs36, 255;
	and.b16  	%rs746, %rs37, 255;
	and.b16  	%rs747, %rs38, 255;
	and.b16  	%rs748, %rs39, 255;
	and.b16  	%rs749, %rs40, 255;
	and.b16  	%rs750, %rs41, 255;
	and.b16  	%rs751, %rs42, 255;
	and.b16  	%rs752, %rs43, 255;
	and.b16  	%rs753, %rs44, 255;
	and.b16  	%rs754, %rs45, 255;
	and.b16  	%rs755, %rs46, 255;
	and.b16  	%rs756, %rs47, 255;
	and.b16  	%rs757, %rs48, 255;
	and.b16  	%rs758, %rs49, 255;
	and.b16  	%rs759, %rs50, 255;
	and.b16  	%rs760, %rs51, 255;
	and.b16  	%rs761, %rs52, 255;
	and.b16  	%rs762, %rs53, 255;
	and.b16  	%rs763, %rs54, 255;
	and.b16  	%rs764, %rs55, 255;
	and.b16  	%rs765, %rs56, 255;
	and.b16  	%rs766, %rs57, 255;
	and.b16  	%rs767, %rs58, 255;
	and.b16  	%rs768, %rs59, 255;
	and.b16  	%rs769, %rs60, 255;
	and.b16  	%rs770, %rs61, 255;
	and.b16  	%rs771, %rs62, 255;
	and.b16  	%rs772, %rs63, 255;
	and.b16  	%rs773, %rs64, 255;
	and.b16  	%rs774, %rs65, 255;
	and.b16  	%rs775, %rs66, 255;
	and.b16  	%rs776, %rs67, 255;
	and.b16  	%rs777, %rs68, 255;
	and.b16  	%rs778, %rs69, 255;
	and.b16  	%rs779, %rs70, 255;
	and.b16  	%rs780, %rs71, 255;
	and.b16  	%rs781, %rs72, 255;
	and.b16  	%rs782, %rs73, 255;
	and.b16  	%rs783, %rs74, 255;
	and.b16  	%rs784, %rs75, 255;
	and.b16  	%rs785, %rs76, 255;
	and.b16  	%rs786, %rs77, 255;
	and.b16  	%rs787, %rs78, 255;
$L__BB0_1:
	ld.local.u8 	%rs708, [%rd331];
	setp.ne.s16 	%p1, %rs708, %rs710;
	selp.u32 	%r93, 1, 0, %p1;
	ld.local.u32 	%r94, [%rd330+-312];
	add.s32 	%r96, %r94, 1;
	ld.local.u32 	%r97, [%rd330];
	add.s32 	%r98, %r97, 1;
	ld.local.u32 	%r99, [%rd330+-316];
	add.s32 	%r101, %r99, %r93;
	setp.lt.s32 	%p2, %r94, %r97;
	setp.lt.s32 	%p3, %r96, %r101;
	setp.lt.s32 	%p4, %r97, %r94;
	min.s32 	%r102, %r98, %r101;
	selp.b32 	%r103, %r102, %r101, %p4;
	selp.b32 	%r104, %r96, %r103, %p3;
	selp.b32 	%r105, %r104, %r103, %p2;
	st.local.u32 	[%rd330+4], %r105;
	setp.ne.s16 	%p5, %rs708, %rs711;
	selp.u32 	%r106, 1, 0, %p5;
	ld.local.u32 	%r107, [%rd330+-308];
	add.s32 	%r109, %r107, 1;
	add.s32 	%r110, %r105, 1;
	add.s32 	%r111, %r94, %r106;
	setp.lt.s32 	%p6, %r107, %r105;
	setp.lt.s32 	%p7, %r109, %r111;
	setp.lt.s32 	%p8, %r105, %r107;
	min.s32 	%r112, %r110, %r111;
	selp.b32 	%r113, %r112, %r111, %p8;
	selp.b32 	%r114, %r109, %r113, %p7;
	selp.b32 	%r115, %r114, %r113, %p6;
	st.local.u32 	[%rd330+8], %r115;
	setp.ne.s16 	%p9, %rs708, %rs712;
	selp.u32 	%r116, 1, 0, %p9;
	ld.local.u32 	%r117, [%rd330+-304];
	add.s32 	%r119, %r117, 1;
	add.s32 	%r120, %r115, 1;
	add.s32 	%r121, %r107, %r116;
	setp.lt.s32 	%p10, %r117, %r115;
	setp.lt.s32 	%p11, %r119, %r121;
	setp.lt.s32 	%p12, %r115, %r117;
	min.s32 	%r122, %r120, %r121;
	selp.b32 	%r123, %r122, %r121, %p12;
	selp.b32 	%r124, %r119, %r123, %p11;
	selp.b32 	%r125, %r124, %r123, %p10;
	st.local.u32 	[%rd330+12], %r125;
	setp.ne.s16 	%p13, %rs708, %rs713;
	selp.u32 	%r126, 1, 0, %p13;
	ld.local.u32 	%r127, [%rd330+-300];
	add.s32 	%r129, %r127, 1;
	add.s32 	%r130, %r125, 1;
	add.s32 	%r131, %r117, %r126;
	setp.lt.s32 	%p14, %r127, %r125;
	setp.lt.s32 	%p15, %r129, %r131;
	setp.lt.s32 	%p16, %r125, %r127;
	min.s32 	%r132, %r130, %r131;
	selp.b32 	%r133, %r132, %r131, %p16;
	selp.b32 	%r134, %r129, %r133, %p15;
	selp.b32 	%r135, %r134, %r133, %p14;
	st.local.u32 	[%rd330+16], %r135;
	setp.ne.s16 	%p17, %rs708, %rs714;
	selp.u32 	%r136, 1, 0, %p17;
	ld.local.u32 	%r137, [%rd330+-296];
	add.s32 	%r139, %r137, 1;
	add.s32 	%r140, %r135, 1;
	add.s32 	%r141, %r127, %r136;
	setp.lt.s32 	%p18, %r137, %r135;
	setp.lt.s32 	%p19, %r139, %r141;
	setp.lt.s32 	%p20, %r135, %r137;
	min.s32 	%r142, %r140, %r141;
	selp.b32 	%r143, %r142, %r141, %p20;
	selp.b32 	%r144, %r139, %r143, %p19;
	selp.b32 	%r145, %r144, %r143, %p18;
	st.local.u32 	[%rd330+20], %r145;
	setp.ne.s16 	%p21, %rs708, %rs715;
	selp.u32 	%r146, 1, 0, %p21;
	ld.local.u32 	%r147, [%rd330+-292];
	add.s32 	%r149, %r147, 1;
	add.s32 	%r150, %r145, 1;
	add.s32 	%r151, %r137, %r146;
	setp.lt.s32 	%p22, %r147, %r145;
	setp.lt.s32 	%p23, %r149, %r151;
	setp.lt.s32 	%p24, %r145, %r147;
	min.s32 	%r152, %r150, %r151;
	selp.b32 	%r153, %r152, %r151, %p24;
	selp.b32 	%r154, %r149, %r153, %p23;
	selp.b32 	%r155, %r154, %r153, %p22;
	st.local.u32 	[%rd330+24], %r155;
	setp.ne.s16 	%p25, %rs708, %rs716;
	selp.u32 	%r156, 1, 0, %p25;
	ld.local.u32 	%r157, [%rd330+-288];
	add.s32 	%r159, %r157, 1;
	add.s32 	%r160, %r155, 1;
	add.s32 	%r161, %r147, %r156;
	setp.lt.s32 	%p26, %r157, %r155;
	setp.lt.s32 	%p27, %r159, %r161;
	setp.lt.s32 	%p28, %r155, %r157;
	min.s32 	%r162, %r160, %r161;
	selp.b32 	%r163, %r162, %r161, %p28;
	selp.b32 	%r164, %r159, %r163, %p27;
	selp.b32 	%r165, %r164, %r163, %p26;
	st.local.u32 	[%rd330+28], %r165;
	setp.ne.s16 	%p29, %rs708, %rs717;
	selp.u32 	%r166, 1, 0, %p29;
	ld.local.u32 	%r167, [%rd330+-284];
	add.s32 	%r169, %r167, 1;
	add.s32 	%r170, %r165, 1;
	add.s32 	%r171, %r157, %r166;
	setp.lt.s32 	%p30, %r167, %r165;
	setp.lt.s32 	%p31, %r169, %r171;
	setp.lt.s32 	%p32, %r165, %r167;
	min.s32 	%r172, %r170, %r171;
	selp.b32 	%r173, %r172, %r171, %p32;
	selp.b32 	%r174, %r169, %r173, %p31;
	selp.b32 	%r175, %r174, %r173, %p30;
	st.local.u32 	[%rd330+32], %r175;
	setp.ne.s16 	%p33, %rs708, %rs718;
	selp.u32 	%r176, 1, 0, %p33;
	ld.local.u32 	%r177, [%rd330+-280];
	add.s32 	%r179, %r177, 1;
	add.s32 	%r180, %r175, 1;
	add.s32 	%r181, %r167, %r176;
	setp.lt.s32 	%p34, %r177, %r175;
	setp.lt.s32 	%p35, %r179, %r181;
	setp.lt.s32 	%p36, %r175, %r177;
	min.s32 	%r182, %r180, %r181;
	selp.b32 	%r183, %r182, %r181, %p36;
	selp.b32 	%r184, %r179, %r183, %p35;
	selp.b32 	%r185, %r184, %r183, %p34;
	st.local.u32 	[%rd330+36], %r185;
	setp.ne.s16 	%p37, %rs708, %rs719;
	selp.u32 	%r186, 1, 0, %p37;
	ld.local.u32 	%r187, [%rd330+-276];
	add.s32 	%r189, %r187, 1;
	add.s32 	%r190, %r185, 1;
	add.s32 	%r191, %r177, %r186;
	setp.lt.s32 	%p38, %r187, %r185;
	setp.lt.s32 	%p39, %r189, %r191;
	setp.lt.s32 	%p40, %r185, %r187;
	min.s32 	%r192, %r190, %r191;
	selp.b32 	%r193, %r192, %r191, %p40;
	selp.b32 	%r194, %r189, %r193, %p39;
	selp.b32 	%r195, %r194, %r193, %p38;
	st.local.u32 	[%rd330+40], %r195;
	setp.ne.s16 	%p41, %rs708, %rs720;
	selp.u32 	%r196, 1, 0, %p41;
	ld.local.u32 	%r197, [%rd330+-272];
	add.s32 	%r199, %r197, 1;
	add.s32 	%r200, %r195, 1;
	add.s32 	%r201, %r187, %r196;
	setp.lt.s32 	%p42, %r197, %r195;
	setp.lt.s32 	%p43, %r199, %r201;
	setp.lt.s32 	%p44, %r195, %r197;
	min.s32 	%r202, %r200, %r201;
	selp.b32 	%r203, %r202, %r201, %p44;
	selp.b32 	%r204, %r199, %r203, %p43;
	selp.b32 	%r205, %r204, %r203, %p42;
	st.local.u32 	[%rd330+44], %r205;
	setp.ne.s16 	%p45, %rs708, %rs721;
	selp.u32 	%r206, 1, 0, %p45;
	ld.local.u32 	%r207, [%rd330+-268];
	add.s32 	%r209, %r207, 1;
	add.s32 	%r210, %r205, 1;
	add.s32 	%r211, %r197, %r206;
	setp.lt.s32 	%p46, %r207, %r205;
	setp.lt.s32 	%p47, %r209, %r211;
	setp.lt.s32 	%p48, %r205, %r207;
	min.s32 	%r212, %r210, %r211;
	selp.b32 	%r213, %r212, %r211, %p48;
	selp.b32 	%r214, %r209, %r213, %p47;
	selp.b32 	%r215, %r214, %r213, %p46;
	st.local.u32 	[%rd330+48], %r215;
	setp.ne.s16 	%p49, %rs708, %rs722;
	selp.u32 	%r216, 1, 0, %p49;
	ld.local.u32 	%r217, [%rd330+-264];
	add.s32 	%r219, %r217, 1;
	add.s32 	%r220, %r215, 1;
	add.s32 	%r221, %r207, %r216;
	setp.lt.s32 	%p50, %r217, %r215;
	setp.lt.s32 	%p51, %r219, %r221;
	setp.lt.s32 	%p52, %r215, %r217;
	min.s32 	%r222, %r220, %r221;
	selp.b32 	%r223, %r222, %r221, %p52;
	selp.b32 	%r224, %r219, %r223, %p51;
	selp.b32 	%r225, %r224, %r223, %p50;
	st.local.u32 	[%rd330+52], %r225;
	setp.ne.s16 	%p53, %rs708, %rs723;
	selp.u32 	%r226, 1, 0, %p53;
	ld.local.u32 	%r227, [%rd330+-260];
	add.s32 	%r229, %r227, 1;
	add.s32 	%r230, %r225, 1;
	add.s32 	%r231, %r217, %r226;
	setp.lt.s32 	%p54, %r227, %r225;
	setp.lt.s32 	%p55, %r229, %r231;
	setp.lt.s32 	%p56, %r225, %r227;
	min.s32 	%r232, %r230, %r231;
	selp.b32 	%r233, %r232, %r231, %p56;
	selp.b32 	%r234, %r229, %r233, %p55;
	selp.b32 	%r235, %r234, %r233, %p54;
	st.local.u32 	[%rd330+56], %r235;
	setp.ne.s16 	%p57, %rs708, %rs724;
	selp.u32 	%r236, 1, 0, %p57;
	ld.local.u32 	%r237, [%rd330+-256];
	add.s32 	%r239, %r237, 1;
	add.s32 	%r240, %r235, 1;
	add.s32 	%r241, %r227, %r236;
	setp.lt.s32 	%p58, %r237, %r235;
	setp.lt.s32 	%p59, %r239, %r241;
	setp.lt.s32 	%p60, %r235, %r237;
	min.s32 	%r242, %r240, %r241;
	selp.b32 	%r243, %r242, %r241, %p60;
	selp.b32 	%r244, %r239, %r243, %p59;
	selp.b32 	%r245, %r244, %r243, %p58;
	st.local.u32 	[%rd330+60], %r245;
	setp.ne.s16 	%p61, %rs708, %rs725;
	selp.u32 	%r246, 1, 0, %p61;
	ld.local.u32 	%r247, [%rd330+-252];
	add.s32 	%r249, %r247, 1;
	add.s32 	%r250, %r245, 1;
	add.s32 	%r251, %r237, %r246;
	setp.lt.s32 	%p62, %r247, %r245;
	setp.lt.s32 	%p63, %r249, %r251;
	setp.lt.s32 	%p64, %r245, %r247;
	min.s32 	%r252, %r250, %r251;
	selp.b32 	%r253, %r252, %r251, %p64;
	selp.b32 	%r254, %r249, %r253, %p63;
	selp.b32 	%r255, %r254, %r253, %p62;
	st.local.u32 	[%rd330+64], %r255;
	setp.ne.s16 	%p65, %rs708, %rs726;
	selp.u32 	%r256, 1, 0, %p65;
	ld.local.u32 	%r257, [%rd330+-248];
	add.s32 	%r259, %r257, 1;
	add.s32 	%r260, %r255, 1;
	add.s32 	%r261, %r247, %r256;
	setp.lt.s32 	%p66, %r257, %r255;
	setp.lt.s32 	%p67, %r259, %r261;
	setp.lt.s32 	%p68, %r255, %r257;
	min.s32 	%r262, %r260, %r261;
	selp.b32 	%r263, %r262, %r261, %p68;
	selp.b32 	%r264, %r259, %r263, %p67;
	selp.b32 	%r265, %r264, %r263, %p66;
	st.local.u32 	[%rd330+68], %r265;
	setp.ne.s16 	%p69, %rs708, %rs727;
	selp.u32 	%r266, 1, 0, %p69;
	ld.local.u32 	%r267, [%rd330+-244];
	add.s32 	%r269, %r267, 1;
	add.s32 	%r270, %r265, 1;
	add.s32 	%r271, %r257, %r266;
	setp.lt.s32 	%p70, %r267, %r265;
	setp.lt.s32 	%p71, %r269, %r271;
	setp.lt.s32 	%p72, %r265, %r267;
	min.s32 	%r272, %r270, %r271;
	selp.b32 	%r273, %r272, %r271, %p72;
	selp.b32 	%r274, %r269, %r273, %p71;
	selp.b32 	%r275, %r274, %r273, %p70;
	st.local.u32 	[%rd330+72], %r275;
	setp.ne.s16 	%p73, %rs708, %rs728;
	selp.u32 	%r276, 1, 0, %p73;
	ld.local.u32 	%r277, [%rd330+-240];
	add.s32 	%r279, %r277, 1;
	add.s32 	%r280, %r275, 1;
	add.s32 	%r281, %r267, %r276;
	setp.lt.s32 	%p74, %r277, %r275;
	setp.lt.s32 	%p75, %r279, %r281;
	setp.lt.s32 	%p76, %r275, %r277;
	min.s32 	%r282, %r280, %r281;
	selp.b32 	%r283, %r282, %r281, %p76;
	selp.b32 	%r284, %r279, %r283, %p75;
	selp.b32 	%r285, %r284, %r283, %p74;
	st.local.u32 	[%rd330+76], %r285;
	setp.ne.s16 	%p77, %rs708, %rs729;
	selp.u32 	%r286, 1, 0, %p77;
	ld.local.u32 	%r287, [%rd330+-236];
	add.s32 	%r289, %r287, 1;
	add.s32 	%r290, %r285, 1;
	add.s32 	%r291, %r277, %r286;
	setp.lt.s32 	%p78, %r287, %r285;
	setp.lt.s32 	%p79, %r289, %r291;
	setp.lt.s32 	%p80, %r285, %r287;
	min.s32 	%r292, %r290, %r291;
	selp.b32 	%r293, %r292, %r291, %p80;
	selp.b32 	%r294, %r289, %r293, %p79;
	selp.b32 	%r295, %r294, %r293, %p78;
	st.local.u32 	[%rd330+80], %r295;
	setp.ne.s16 	%p81, %rs708, %rs730;
	selp.u32 	%r296, 1, 0, %p81;
	ld.local.u32 	%r297, [%rd330+-232];
	add.s32 	%r299, %r297, 1;
	add.s32 	%r300, %r295, 1;
	add.s32 	%r301, %r287, %r296;
	setp.lt.s32 	%p82, %r297, %r295;
	setp.lt.s32 	%p83, %r299, %r301;
	setp.lt.s32 	%p84, %r295, %r297;
	min.s32 	%r302, %r300, %r301;
	selp.b32 	%r303, %r302, %r301, %p84;
	selp.b32 	%r304, %r299, %r303, %p83;
	selp.b32 	%r305, %r304, %r303, %p82;
	st.local.u32 	[%rd330+84], %r305;
	setp.ne.s16 	%p85, %rs708, %rs731;
	selp.u32 	%r306, 1, 0, %p85;
	ld.local.u32 	%r307, [%rd330+-228];
	add.s32 	%r309, %r307, 1;
	add.s32 	%r310, %r305, 1;
	add.s32 	%r311, %r297, %r306;
	setp.lt.s32 	%p86, %r307, %r305;
	setp.lt.s32 	%p87, %r309, %r311;
	setp.lt.s32 	%p88, %r305, %r307;
	min.s32 	%r312, %r310, %r311;
	selp.b32 	%r313, %r312, %r311, %p88;
	selp.b32 	%r314, %r309, %r313, %p87;
	selp.b32 	%r315, %r314, %r313, %p86;
	st.local.u32 	[%rd330+88], %r315;
	setp.ne.s16 	%p89, %rs708, %rs732;
	selp.u32 	%r316, 1, 0, %p89;
	ld.local.u32 	%r317, [%rd330+-224];
	add.s32 	%r319, %r317, 1;
	add.s32 	%r320, %r315, 1;
	add.s32 	%r321, %r307, %r316;
	setp.lt.s32 	%p90, %r317, %r315;
	setp.lt.s32 	%p91, %r319, %r321;
	setp.lt.s32 	%p92, %r315, %r317;
	min.s32 	%r322, %r320, %r321;
	selp.b32 	%r323, %r322, %r321, %p92;
	selp.b32 	%r324, %r319, %r323, %p91;
	selp.b32 	%r325, %r324, %r323, %p90;
	st.local.u32 	[%rd330+92], %r325;
	setp.ne.s16 	%p93, %rs708, %rs733;
	selp.u32 	%r326, 1, 0, %p93;
	ld.local.u32 	%r327, [%rd330+-220];
	add.s32 	%r329, %r327, 1;
	add.s32 	%r330, %r325, 1;
	add.s32 	%r331, %r317, %r326;
	setp.lt.s32 	%p94, %r327, %r325;
	setp.lt.s32 	%p95, %r329, %r331;
	setp.lt.s32 	%p96, %r325, %r327;
	min.s32 	%r332, %r330, %r331;
	selp.b32 	%r333, %r332, %r331, %p96;
	selp.b32 	%r334, %r329, %r333, %p95;
	selp.b32 	%r335, %r334, %r333, %p94;
	st.local.u32 	[%rd330+96], %r335;
	setp.ne.s16 	%p97, %rs708, %rs734;
	selp.u32 	%r336, 1, 0, %p97;
	ld.local.u32 	%r337, [%rd330+-216];
	add.s32 	%r339, %r337, 1;
	add.s32 	%r340, %r335, 1;
	add.s32 	%r341, %r327, %r336;
	setp.lt.s32 	%p98, %r337, %r335;
	setp.lt.s32 	%p99, %r339, %r341;
	setp.lt.s32 	%p100, %r335, %r337;
	min.s32 	%r342, %r340, %r341;
	selp.b32 	%r343, %r342, %r341, %p100;
	selp.b32 	%r344, %r339, %r343, %p99;
	selp.b32 	%r345, %r344, %r343, %p98;
	st.local.u32 	[%rd330+100], %r345;
	setp.ne.s16 	%p101, %rs708, %rs735;
	selp.u32 	%r346, 1, 0, %p101;
	ld.local.u32 	%r347, [%rd330+-212];
	add.s32 	%r349, %r347, 1;
	add.s32 	%r350, %r345, 1;
	add.s32 	%r351, %r337, %r346;
	setp.lt.s32 	%p102, %r347, %r345;
	setp.lt.s32 	%p103, %r349, %r351;
	setp.lt.s32 	%p104, %r345, %r347;
	min.s32 	%r352, %r350, %r351;
	selp.b32 	%r353, %r352, %r351, %p104;
	selp.b32 	%r354, %r349, %r353, %p103;
	selp.b32 	%r355, %r354, %r353, %p102;
	st.local.u32 	[%rd330+104], %r355;
	setp.ne.s16 	%p105, %rs708, %rs736;
	selp.u32 	%r356, 1, 0, %p105;
	ld.local.u32 	%r357, [%rd330+-208];
	add.s32 	%r359, %r357, 1;
	add.s32 	%r360, %r355, 1;
	add.s32 	%r361, %r347, %r356;
	setp.lt.s32 	%p106, %r357, %r355;
	setp.lt.s32 	%p107, %r359, %r361;
	setp.lt.s32 	%p108, %r355, %r357;
	min.s32 	%r362, %r360, %r361;
	selp.b32 	%r363, %r362, %r361, %p108;
	selp.b32 	%r364, %r359, %r363, %p107;
	selp.b32 	%r365, %r364, %r363, %p106;
	st.local.u32 	[%rd330+108], %r365;
	setp.ne.s16 	%p109, %rs708, %rs737;
	selp.u32 	%r366, 1, 0, %p109;
	ld.local.u32 	%r367, [%rd330+-204];
	add.s32 	%r369, %r367, 1;
	add.s32 	%r370, %r365, 1;
	add.s32 	%r371, %r357, %r366;
	setp.lt.s32 	%p110, %r367, %r365;
	setp.lt.s32 	%p111, %r369, %r371;
	setp.lt.s32 	%p112, %r365, %r367;
	min.s32 	%r372, %r370, %r371;
	selp.b32 	%r373, %r372, %r371, %p112;
	selp.b32 	%r374, %r369, %r373, %p111;
	selp.b32 	%r375, %r374, %r373, %p110;
	st.local.u32 	[%rd330+112], %r375;
	setp.ne.s16 	%p113, %rs708, %rs738;
	selp.u32 	%r376, 1, 0, %p113;
	ld.local.u32 	%r377, [%rd330+-200];
	add.s32 	%r379, %r377, 1;
	add.s32 	%r380, %r375, 1;
	add.s32 	%r381, %r367, %r376;
	setp.lt.s32 	%p114, %r377, %r375;
	setp.lt.s32 	%p115, %r379, %r381;
	setp.lt.s32 	%p116, %r375, %r377;
	min.s32 	%r382, %r380, %r381;
	selp.b32 	%r383, %r382, %r381, %p116;
	selp.b32 	%r384, %r379, %r383, %p115;
	selp.b32 	%r385, %r384, %r383, %p114;
	st.local.u32 	[%rd330+116], %r385;
	setp.ne.s16 	%p117, %rs708, %rs739;
	selp.u32 	%r386, 1, 0, %p117;
	ld.local.u32 	%r387, [%rd330+-196];
	add.s32 	%r389, %r387, 1;
	add.s32 	%r390, %r385, 1;
	add.s32 	%r391, %r377, %r386;
	setp.lt.s32 	%p118, %r387, %r385;
	setp.lt.s32 	%p119, %r389, %r391;
	setp.lt.s32 	%p120, %r385, %r387;
	min.s32 	%r392, %r390, %r391;
	selp.b32 	%r393, %r392, %r391, %p120;
	selp.b32 	%r394, %r389, %r393, %p119;
	selp.b32 	%r395, %r394, %r393, %p118;
	st.local.u32 	[%rd330+120], %r395;
	setp.ne.s16 	%p121, %rs708, %rs740;
	selp.u32 	%r396, 1, 0, %p121;
	ld.local.u32 	%r397, [%rd330+-192];
	add.s32 	%r399, %r397, 1;
	add.s32 	%r400, %r395, 1;
	add.s32 	%r401, %r387, %r396;
	setp.lt.s32 	%p122, %r397, %r395;
	setp.lt.s32 	%p123, %r399, %r401;
	setp.lt.s32 	%p124, %r395, %r397;
	min.s32 	%r402, %r400, %r401;
	selp.b32 	%r403, %r402, %r401, %p124;
	selp.b32 	%r404, %r399, %r403, %p123;
	selp.b32 	%r405, %r404, %r403, %p122;
	st.local.u32 	[%rd330+124], %r405;
	setp.ne.s16 	%p125, %rs708, %rs741;
	selp.u32 	%r406, 1, 0, %p125;
	ld.local.u32 	%r407, [%rd330+-188];
	add.s32 	%r409, %r407, 1;
	add.s32 	%r410, %r405, 1;
	add.s32 	%r411, %r397, %r406;
	setp.lt.s32 	%p126, %r407, %r405;
	setp.lt.s32 	%p127, %r409, %r411;
	setp.lt.s32 	%p128, %r405, %r407;
	min.s32 	%r412, %r410, %r411;
	selp.b32 	%r413, %r412, %r411, %p128;
	selp.b32 	%r414, %r409, %r413, %p127;
	selp.b32 	%r415, %r414, %r413, %p126;
	st.local.u32 	[%rd330+128], %r415;
	setp.ne.s16 	%p129, %rs708, %rs742;
	selp.u32 	%r416, 1, 0, %p129;
	ld.local.u32 	%r417, [%rd330+-184];
	add.s32 	%r419, %r417, 1;
	add.s32 	%r420, %r415, 1;
	add.s32 	%r421, %r407, %r416;
	setp.lt.s32 	%p130, %r417, %r415;
	setp.lt.s32 	%p131, %r419, %r421;
	setp.lt.s32 	%p132, %r415, %r417;
	min.s32 	%r422, %r420, %r421;
	selp.b32 	%r423, %r422, %r421, %p132;
	selp.b32 	%r424, %r419, %r423, %p131;
	selp.b32 	%r425, %r424, %r423, %p130;
	st.local.u32 	[%rd330+132], %r425;
	setp.ne.s16 	%p133, %rs708, %rs743;
	selp.u32 	%r426, 1, 0, %p133;
	ld.local.u32 	%r427, [%rd330+-180];
	add.s32 	%r429, %r427, 1;
	add.s32 	%r430, %r425, 1;
	add.s32 	%r431, %r417, %r426;
	setp.lt.s32 	%p134, %r427, %r425;
	setp.lt.s32 	%p135, %r429, %r431;
	setp.lt.s32 	%p136, %r425, %r427;
	min.s32 	%r432, %r430, %r431;
	selp.b32 	%r433, %r432, %r431, %p136;
	selp.b32 	%r434, %r429, %r433, %p135;
	selp.b32 	%r435, %r434, %r433, %p134;
	st.local.u32 	[%rd330+136], %r435;
	setp.ne.s16 	%p137, %rs708, %rs744;
	selp.u32 	%r436, 1, 0, %p137;
	ld.local.u32 	%r437, [%rd330+-176];
	add.s32 	%r439, %r437, 1;
	add.s32 	%r440, %r435, 1;
	add.s32 	%r441, %r427, %r436;
	setp.lt.s32 	%p138, %r437, %r435;
	setp.lt.s32 	%p139, %r439, %r441;
	setp.lt.s32 	%p140, %r435, %r437;
	min.s32 	%r442, %r440, %r441;
	selp.b32 	%r443, %r442, %r441, %p140;
	selp.b32 	%r444, %r439, %r443, %p139;
	selp.b32 	%r445, %r444, %r443, %p138;
	st.local.u32 	[%rd330+140], %r445;
	setp.ne.s16 	%p141, %rs708, %rs745;
	selp.u32 	%r446, 1, 0, %p141;
	ld.local.u32 	%r447, [%rd330+-172];
	add.s32 	%r449, %r447, 1;
	add.s32 	%r450, %r445, 1;
	add.s32 	%r451, %r437, %r446;
	setp.lt.s32 	%p142, %r447, %r445;
	setp.lt.s32 	%p143, %r449, %r451;
	setp.lt.s32 	%p144, %r445, %r447;
	min.s32 	%r452, %r450, %r451;
	selp.b32 	%r453, %r452, %r451, %p144;
	selp.b32 	%r454, %r449, %r453, %p143;
	selp.b32 	%r455, %r454, %r453, %p142;
	st.local.u32 	[%rd330+144], %r455;
	setp.ne.s16 	%p145, %rs708, %rs746;
	selp.u32 	%r456, 1, 0, %p145;
	ld.local.u32 	%r457, [%rd330+-168];
	add.s32 	%r459, %r457, 1;
	add.s32 	%r460, %r455, 1;
	add.s32 	%r461, %r447, %r456;
	setp.lt.s32 	%p146, %r457, %r455;
	setp.lt.s32 	%p147, %r459, %r461;
	setp.lt.s32 	%p148, %r455, %r457;
	min.s32 	%r462, %r460, %r461;
	selp.b32 	%r463, %r462, %r461, %p148;
	selp.b32 	%r464, %r459, %r463, %p147;
	selp.b32 	%r465, %r464, %r463, %p146;
	st.local.u32 	[%rd330+148], %r465;
	setp.ne.s16 	%p149, %rs708, %rs747;
	selp.u32 	%r466, 1, 0, %p149;
	ld.local.u32 	%r467, [%rd330+-164];
	add.s32 	%r469, %r467, 1;
	add.s32 	%r470, %r465, 1;
	add.s32 	%r471, %r457, %r466;
	setp.lt.s32 	%p150, %r467, %r465;
	setp.lt.s32 	%p151, %r469, %r471;
	setp.lt.s32 	%p152, %r465, %r467;
	min.s32 	%r472, %r470, %r471;
	selp.b32 	%r473, %r472, %r471, %p152;
	selp.b32 	%r474, %r469, %r473, %p151;
	selp.b32 	%r475, %r474, %r473, %p150;
	st.local.u32 	[%rd330+152], %r475;
	setp.ne.s16 	%p153, %rs708, %rs748;
	selp.u32 	%r476, 1, 0, %p153;
	ld.local.u32 	%r477, [%rd330+-160];
	add.s32 	%r479, %r477, 1;
	add.s32 	%r480, %r475, 1;
	add.s32 	%r481, %r467, %r476;
	setp.lt.s32 	%p154, %r477, %r475;
	setp.lt.s32 	%p155, %r479, %r481;
	setp.lt.s32 	%p156, %r475, %r477;
	min.s32 	%r482, %r480, %r481;
	selp.b32 	%r483, %r482, %r481, %p156;
	selp.b32 	%r484, %r479, %r483, %p155;
	selp.b32 	%r485, %r484, %r483, %p154;
	st.local.u32 	[%rd330+156], %r485;
	setp.ne.s16 	%p157, %rs708, %rs749;
	selp.u32 	%r486, 1, 0, %p157;
	ld.local.u32 	%r487, [%rd330+-156];
	add.s32 	%r489, %r487, 1;
	add.s32 	%r490, %r485, 1;
	add.s32 	%r491, %r477, %r486;
	setp.lt.s32 	%p158, %r487, %r485;
	setp.lt.s32 	%p159, %r489, %r491;
	setp.lt.s32 	%p160, %r485, %r487;
	min.s32 	%r492, %r490, %r491;
	selp.b32 	%r493, %r492, %r491, %p160;
	selp.b32 	%r494, %r489, %r493, %p159;
	selp.b32 	%r495, %r494, %r493, %p158;
	st.local.u32 	[%rd330+160], %r495;
	setp.ne.s16 	%p161, %rs708, %rs750;
	selp.u32 	%r496, 1, 0, %p161;
	ld.local.u32 	%r497, [%rd330+-152];
	add.s32 	%r499, %r497, 1;
	add.s32 	%r500, %r495, 1;
	add.s32 	%r501, %r487, %r496;
	setp.lt.s32 	%p162, %r497, %r495;
	setp.lt.s32 	%p163, %r499, %r501;
	setp.lt.s32 	%p164, %r495, %r497;
	min.s32 	%r502, %r500, %r501;
	selp.b32 	%r503, %r502, %r501, %p164;
	selp.b32 	%r504, %r499, %r503, %p163;
	selp.b32 	%r505, %r504, %r503, %p162;
	st.local.u32 	[%rd330+164], %r505;
	setp.ne.s16 	%p165, %rs708, %rs751;
	selp.u32 	%r506, 1, 0, %p165;
	ld.local.u32 	%r507, [%rd330+-148];
	add.s32 	%r509, %r507, 1;
	add.s32 	%r510, %r505, 1;
	add.s32 	%r511, %r497, %r506;
	setp.lt.s32 	%p166, %r507, %r505;
	setp.lt.s32 	%p167, %r509, %r511;
	setp.lt.s32 	%p168, %r505, %r507;
	min.s32 	%r512, %r510, %r511;
	selp.b32 	%r513, %r512, %r511, %p168;
	selp.b32 	%r514, %r509, %r513, %p167;
	selp.b32 	%r515, %r514, %r513, %p166;
	st.local.u32 	[%rd330+168], %r515;
	setp.ne.s16 	%p169, %rs708, %rs752;
	selp.u32 	%r516, 1, 0, %p169;
	ld.local.u32 	%r517, [%rd330+-144];
	add.s32 	%r519, %r517, 1;
	add.s32 	%r520, %r515, 1;
	add.s32 	%r521, %r507, %r516;
	setp.lt.s32 	%p170, %r517, %r515;
	setp.lt.s32 	%p171, %r519, %r521;
	setp.lt.s32 	%p172, %r515, %r517;
	min.s32 	%r522, %r520, %r521;
	selp.b32 	%r523, %r522, %r521, %p172;
	selp.b32 	%r524, %r519, %r523, %p171;
	selp.b32 	%r525, %r524, %r523, %p170;
	st.local.u32 	[%rd330+172], %r525;
	setp.ne.s16 	%p173, %rs708, %rs753;
	selp.u32 	%r526, 1, 0, %p173;
	ld.local.u32 	%r527, [%rd330+-140];
	add.s32 	%r529, %r527, 1;
	add.s32 	%r530, %r525, 1;
	add.s32 	%r531, %r517, %r526;
	setp.lt.s32 	%p174, %r527, %r525;
	setp.lt.s32 	%p175, %r529, %r531;
	setp.lt.s32 	%p176, %r525, %r527;
	min.s32 	%r532, %r530, %r531;
	selp.b32 	%r533, %r532, %r531, %p176;
	selp.b32 	%r534, %r529, %r533, %p175;
	selp.b32 	%r535, %r534, %r533, %p174;
	st.local.u32 	[%rd330+176], %r535;
	setp.ne.s16 	%p177, %rs708, %rs754;
	selp.u32 	%r536, 1, 0, %p177;
	ld.local.u32 	%r537, [%rd330+-136];
	add.s32 	%r539, %r537, 1;
	add.s32 	%r540, %r535, 1;
	add.s32 	%r541, %r527, %r536;
	setp.lt.s32 	%p178, %r537, %r535;
	setp.lt.s32 	%p179, %r539, %r541;
	setp.lt.s32 	%p180, %r535, %r537;
	min.s32 	%r542, %r540, %r541;
	selp.b32 	%r543, %r542, %r541, %p180;
	selp.b32 	%r544, %r539, %r543, %p179;
	selp.b32 	%r545, %r544, %r543, %p178;
	st.local.u32 	[%rd330+180], %r545;
	setp.ne.s16 	%p181, %rs708, %rs755;
	selp.u32 	%r546, 1, 0, %p181;
	ld.local.u32 	%r547, [%rd330+-132];
	add.s32 	%r549, %r547, 1;
	add.s32 	%r550, %r545, 1;
	add.s32 	%r551, %r537, %r546;
	setp.lt.s32 	%p182, %r547, %r545;
	setp.lt.s32 	%p183, %r549, %r551;
	setp.lt.s32 	%p184, %r545, %r547;
	min.s32 	%r552, %r550, %r551;
	selp.b32 	%r553, %r552, %r551, %p184;
	selp.b32 	%r554, %r549, %r553, %p183;
	selp.b32 	%r555, %r554, %r553, %p182;
	st.local.u32 	[%rd330+184], %r555;
	setp.ne.s16 	%p185, %rs708, %rs756;
	selp.u32 	%r556, 1, 0, %p185;
	ld.local.u32 	%r557, [%rd330+-128];
	add.s32 	%r559, %r557, 1;
	add.s32 	%r560, %r555, 1;
	add.s32 	%r561, %r547, %r556;
	setp.lt.s32 	%p186, %r557, %r555;
	setp.lt.s32 	%p187, %r559, %r561;
	setp.lt.s32 	%p188, %r555, %r557;
	min.s32 	%r562, %r560, %r561;
	selp.b32 	%r563, %r562, %r561, %p188;
	selp.b32 	%r564, %r559, %r563, %p187;
	selp.b32 	%r565, %r564, %r563, %p186;
	st.local.u32 	[%rd330+188], %r565;
	setp.ne.s16 	%p189, %rs708, %rs757;
	selp.u32 	%r566, 1, 0, %p189;
	ld.local.u32 	%r567, [%rd330+-124];
	add.s32 	%r569, %r567, 1;
	add.s32 	%r570, %r565, 1;
	add.s32 	%r571, %r557, %r566;
	setp.lt.s32 	%p190, %r567, %r565;
	setp.lt.s32 	%p191, %r569, %r571;
	setp.lt.s32 	%p192, %r565, %r567;
	min.s32 	%r572, %r570, %r571;
	selp.b32 	%r573, %r572, %r571, %p192;
	selp.b32 	%r574, %r569, %r573, %p191;
	selp.b32 	%r575, %r574, %r573, %p190;
	st.local.u32 	[%rd330+192], %r575;
	setp.ne.s16 	%p193, %rs708, %rs758;
	selp.u32 	%r576, 1, 0, %p193;
	ld.local.u32 	%r577, [%rd330+-120];
	add.s32 	%r579, %r577, 1;
	add.s32 	%r580, %r575, 1;
	add.s32 	%r581, %r567, %r576;
	setp.lt.s32 	%p194, %r577, %r575;
	setp.lt.s32 	%p195, %r579, %r581;
	setp.lt.s32 	%p196, %r575, %r577;
	min.s32 	%r582, %r580, %r581;
	selp.b32 	%r583, %r582, %r581, %p196;
	selp.b32 	%r584, %r579, %r583, %p195;
	selp.b32 	%r585, %r584, %r583, %p194;
	st.local.u32 	[%rd330+196], %r585;
	setp.ne.s16 	%p197, %rs708, %rs759;
	selp.u32 	%r586, 1, 0, %p197;
	ld.local.u32 	%r587, [%rd330+-116];
	add.s32 	%r589, %r587, 1;
	add.s32 	%r590, %r585, 1;
	add.s32 	%r591, %r577, %r586;
	setp.lt.s32 	%p198, %r587, %r585;
	setp.lt.s32 	%p199, %r589, %r591;
	setp.lt.s32 	%p200, %r585, %r587;
	min.s32 	%r592, %r590, %r591;
	selp.b32 	%r593, %r592, %r591, %p200;
	selp.b32 	%r594, %r589, %r593, %p199;
	selp.b32 	%r595, %r594, %r593, %p198;
	st.local.u32 	[%rd330+200], %r595;
	setp.ne.s16 	%p201, %rs708, %rs760;
	selp.u32 	%r596, 1, 0, %p201;
	ld.local.u32 	%r597, [%rd330+-112];
	add.s32 	%r599, %r597, 1;
	add.s32 	%r600, %r595, 1;
	add.s32 	%r601, %r587, %r596;
	setp.lt.s32 	%p202, %r597, %r595;
	setp.lt.s32 	%p203, %r599, %r601;
	setp.lt.s32 	%p204, %r595, %r597;
	min.s32 	%r602, %r600, %r601;
	selp.b32 	%r603, %r602, %r601, %p204;
	selp.b32 	%r604, %r599, %r603, %p203;
	selp.b32 	%r605, %r604, %r603, %p202;
	st.local.u32 	[%rd330+204], %r605;
	setp.ne.s16 	%p205, %rs708, %rs761;
	selp.u32 	%r606, 1, 0, %p205;
	ld.local.u32 	%r607, [%rd330+-108];
	add.s32 	%r609, %r607, 1;
	add.s32 	%r610, %r605, 1;
	add.s32 	%r611, %r597, %r606;
	setp.lt.s32 	%p206, %r607, %r605;
	setp.lt.s32 	%p207, %r609, %r611;
	setp.lt.s32 	%p208, %r605, %r607;
	min.s32 	%r612, %r610, %r611;
	selp.b32 	%r613, %r612, %r611, %p208;
	selp.b32 	%r614, %r609, %r613, %p207;
	selp.b32 	%r615, %r614, %r613, %p206;
	st.local.u32 	[%rd330+208], %r615;
	setp.ne.s16 	%p209, %rs708, %rs762;
	selp.u32 	%r616, 1, 0, %p209;
	ld.local.u32 	%r617, [%rd330+-104];
	add.s32 	%r619, %r617, 1;
	add.s32 	%r620, %r615, 1;
	add.s32 	%r621, %r607, %r616;
	setp.lt.s32 	%p210, %r617, %r615;
	setp.lt.s32 	%p211, %r619, %r621;
	setp.lt.s32 	%p212, %r615, %r617;
	min.s32 	%r622, %r620, %r621;
	selp.b32 	%r623, %r622, %r621, %p212;
	selp.b32 	%r624, %r619, %r623, %p211;
	selp.b32 	%r625, %r624, %r623, %p210;
	st.local.u32 	[%rd330+212], %r625;
	setp.ne.s16 	%p213, %rs708, %rs763;
	selp.u32 	%r626, 1, 0, %p213;
	ld.local.u32 	%r627, [%rd330+-100];
	add.s32 	%r629, %r627, 1;
	add.s32 	%r630, %r625, 1;
	add.s32 	%r631, %r617, %r626;
	setp.lt.s32 	%p214, %r627, %r625;
	setp.lt.s32 	%p215, %r629, %r631;
	setp.lt.s32 	%p216, %r625, %r627;
	min.s32 	%r632, %r630, %r631;
	selp.b32 	%r633, %r632, %r631, %p216;
	selp.b32 	%r634, %r629, %r633, %p215;
	selp.b32 	%r635, %r634, %r633, %p214;
	st.local.u32 	[%rd330+216], %r635;
	setp.ne.s16 	%p217, %rs708, %rs764;
	selp.u32 	%r636, 1, 0, %p217;
	ld.local.u32 	%r637, [%rd330+-96];
	add.s32 	%r639, %r637, 1;
	add.s32 	%r640, %r635, 1;
	add.s32 	%r641, %r627, %r636;
	setp.lt.s32 	%p218, %r637, %r635;
	setp.lt.s32 	%p219, %r639, %r641;
	setp.lt.s32 	%p220, %r635, %r637;
	min.s32 	%r642, %r640, %r641;
	selp.b32 	%r643, %r642, %r641, %p220;
	selp.b32 	%r644, %r639, %r643, %p219;
	selp.b32 	%r645, %r644, %r643, %p218;
	st.local.u32 	[%rd330+220], %r645;
	setp.ne.s16 	%p221, %rs708, %rs765;
	selp.u32 	%r646, 1, 0, %p221;
	ld.local.u32 	%r647, [%rd330+-92];
	add.s32 	%r649, %r647, 1;
	add.s32 	%r650, %r645, 1;
	add.s32 	%r651, %r637, %r646;
	setp.lt.s32 	%p222, %r647, %r645;
	setp.lt.s32 	%p223, %r649, %r651;
	setp.lt.s32 	%p224, %r645, %r647;
	min.s32 	%r652, %r650, %r651;
	selp.b32 	%r653, %r652, %r651, %p224;
	selp.b32 	%r654, %r649, %r653, %p223;
	selp.b32 	%r655, %r654, %r653, %p222;
	st.local.u32 	[%rd330+224], %r655;
	setp.ne.s16 	%p225, %rs708, %rs766;
	selp.u32 	%r656, 1, 0, %p225;
	ld.local.u32 	%r657, [%rd330+-88];
	add.s32 	%r659, %r657, 1;
	add.s32 	%r660, %r655, 1;
	add.s32 	%r661, %r647, %r656;
	setp.lt.s32 	%p226, %r657, %r655;
	setp.lt.s32 	%p227, %r659, %r661;
	setp.lt.s32 	%p228, %r655, %r657;
	min.s32 	%r662, %r660, %r661;
	selp.b32 	%r663, %r662, %r661, %p228;
	selp.b32 	%r664, %r659, %r663, %p227;
	selp.b32 	%r665, %r664, %r663, %p226;
	st.local.u32 	[%rd330+228], %r665;
	setp.ne.s16 	%p229, %rs708, %rs767;
	selp.u32 	%r666, 1, 0, %p229;
	ld.local.u32 	%r667, [%rd330+-84];
	add.s32 	%r669, %r667, 1;
	add.s32 	%r670, %r665, 1;
	add.s32 	%r671, %r657, %r666;
	setp.lt.s32 	%p230, %r667, %r665;
	setp.lt.s32 	%p231, %r669, %r671;
	setp.lt.s32 	%p232, %r665, %r667;
	min.s32 	%r672, %r670, %r671;
	selp.b32 	%r673, %r672, %r671, %p232;
	selp.b32 	%r674, %r669, %r673, %p231;
	selp.b32 	%r675, %r674, %r673, %p230;
	st.local.u32 	[%rd330+232], %r675;
	setp.ne.s16 	%p233, %rs708, %rs768;
	selp.u32 	%r676, 1, 0, %p233;
	ld.local.u32 	%r677, [%rd330+-80];
	add.s32 	%r679, %r677, 1;
	add.s32 	%r680, %r675, 1;
	add.s32 	%r681, %r667, %r676;
	setp.lt.s32 	%p234, %r677, %r675;
	setp.lt.s32 	%p235, %r679, %r681;
	setp.lt.s32 	%p236, %r675, %r677;
	min.s32 	%r682, %r680, %r681;
	selp.b32 	%r683, %r682, %r681, %p236;
	selp.b32 	%r684, %r679, %r683, %p235;
	selp.b32 	%r685, %r684, %r683, %p234;
	st.local.u32 	[%rd330+236], %r685;
	setp.ne.s16 	%p237, %rs708, %rs769;
	selp.u32 	%r686, 1, 0, %p237;
	ld.local.u32 	%r687, [%rd330+-76];
	add.s32 	%r689, %r687, 1;
	add.s32 	%r690, %r685, 1;
	add.s32 	%r691, %r677, %r686;
	setp.lt.s32 	%p238, %r687, %r685;
	setp.lt.s32 	%p239, %r689, %r691;
	setp.lt.s32 	%p240, %r685, %r687;
	min.s32 	%r692, %r690, %r691;
	selp.b32 	%r693, %r692, %r691, %p240;
	selp.b32 	%r694, %r689, %r693, %p239;
	selp.b32 	%r695, %r694, %r693, %p238;
	st.local.u32 	[%rd330+240], %r695;
	setp.ne.s16 	%p241, %rs708, %rs770;
	selp.u32 	%r696, 1, 0, %p241;
	ld.local.u32 	%r697, [%rd330+-72];
	add.s32 	%r699, %r697, 1;
	add.s32 	%r700, %r695, 1;
	add.s32 	%r701, %r687, %r696;
	setp.lt.s32 	%p242, %r697, %r695;
	setp.lt.s32 	%p243, %r699, %r701;
	setp.lt.s32 	%p244, %r695, %r697;
	min.s32 	%r702, %r700, %r701;
	selp.b32 	%r703, %r702, %r701, %p244;
	selp.b32 	%r704, %r699, %r703, %p243;
	selp.b32 	%r705, %r704, %r703, %p242;
	st.local.u32 	[%rd330+244], %r705;
	setp.ne.s16 	%p245, %rs708, %rs771;
	selp.u32 	%r706, 1, 0, %p245;
	ld.local.u32 	%r707, [%rd330+-68];
	add.s32 	%r709, %r707, 1;
	add.s32 	%r710, %r705, 1;
	add.s32 	%r711, %r697, %r706;
	setp.lt.s32 	%p246, %r707, %r705;
	setp.lt.s32 	%p247, %r709, %r711;
	setp.lt.s32 	%p248, %r705, %r707;
	min.s32 	%r712, %r710, %r711;
	selp.b32 	%r713, %r712, %r711, %p248;
	selp.b32 	%r714, %r709, %r713, %p247;
	selp.b32 	%r715, %r714, %r713, %p246;
	st.local.u32 	[%rd330+248], %r715;
	setp.ne.s16 	%p249, %rs708, %rs772;
	selp.u32 	%r716, 1, 0, %p249;
	ld.local.u32 	%r717, [%rd330+-64];
	add.s32 	%r719, %r717, 1;
	add.s32 	%r720, %r715, 1;
	add.s32 	%r721, %r707, %r716;
	setp.lt.s32 	%p250, %r717, %r715;
	setp.lt.s32 	%p251, %r719, %r721;
	setp.lt.s32 	%p252, %r715, %r717;
	min.s32 	%r722, %r720, %r721;
	selp.b32 	%r723, %r722, %r721, %p252;
	selp.b32 	%r724, %r719, %r723, %p251;
	selp.b32 	%r725, %r724, %r723, %p250;
	st.local.u32 	[%rd330+252], %r725;
	setp.ne.s16 	%p253, %rs708, %rs773;
	selp.u32 	%r726, 1, 0, %p253;
	ld.local.u32 	%r727, [%rd330+-60];
	add.s32 	%r729, %r727, 1;
	add.s32 	%r730, %r725, 1;
	add.s32 	%r731, %r717, %r726;
	setp.lt.s32 	%p254, %r727, %r725;
	setp.lt.s32 	%p255, %r729, %r731;
	setp.lt.s32 	%p256, %r725, %r727;
	min.s32 	%r732, %r730, %r731;
	selp.b32 	%r733, %r732, %r731, %p256;
	selp.b32 	%r734, %r729, %r733, %p255;
	selp.b32 	%r735, %r734, %r733, %p254;
	st.local.u32 	[%rd330+256], %r735;
	setp.ne.s16 	%p257, %rs708, %rs774;
	selp.u32 	%r736, 1, 0, %p257;
	ld.local.u32 	%r737, [%rd330+-56];
	add.s32 	%r739, %r737, 1;
	add.s32 	%r740, %r735, 1;
	add.s32 	%r741, %r727, %r736;
	setp.lt.s32 	%p258, %r737, %r735;
	setp.lt.s32 	%p259, %r739, %r741;
	setp.lt.s32 	%p260, %r735, %r737;
	min.s32 	%r742, %r740, %r741;
	selp.b32 	%r743, %r742, %r741, %p260;
	selp.b32 	%r744, %r739, %r743, %p259;
	selp.b32 	%r745, %r744, %r743, %p258;
	st.local.u32 	[%rd330+260], %r745;
	setp.ne.s16 	%p261, %rs708, %rs775;
	selp.u32 	%r746, 1, 0, %p261;
	ld.local.u32 	%r747, [%rd330+-52];
	add.s32 	%r749, %r747, 1;
	add.s32 	%r750, %r745, 1;
	add.s32 	%r751, %r737, %r746;
	setp.lt.s32 	%p262, %r747, %r745;
	setp.lt.s32 	%p263, %r749, %r751;
	setp.lt.s32 	%p264, %r745, %r747;
	min.s32 	%r752, %r750, %r751;
	selp.b32 	%r753, %r752, %r751, %p264;
	selp.b32 	%r754, %r749, %r753, %p263;
	selp.b32 	%r755, %r754, %r753, %p262;
	st.local.u32 	[%rd330+264], %r755;
	setp.ne.s16 	%p265, %rs708, %rs776;
	selp.u32 	%r756, 1, 0, %p265;
	ld.local.u32 	%r757, [%rd330+-48];
	add.s32 	%r759, %r757, 1;
	add.s32 	%r760, %r755, 1;
	add.s32 	%r761, %r747, %r756;
	setp.lt.s32 	%p266, %r757, %r755;
	setp.lt.s32 	%p267, %r759, %r761;
	setp.lt.s32 	%p268, %r755, %r757;
	min.s32 	%r762, %r760, %r761;
	selp.b32 	%r763, %r762, %r761, %p268;
	selp.b32 	%r764, %r759, %r763, %p267;
	selp.b32 	%r765, %r764, %r763, %p266;
	st.local.u32 	[%rd330+268], %r765;
	setp.ne.s16 	%p269, %rs708, %rs777;
	selp.u32 	%r766, 1, 0, %p269;
	ld.local.u32 	%r767, [%rd330+-44];
	add.s32 	%r769, %r767, 1;
	add.s32 	%r770, %r765, 1;
	add.s32 	%r771, %r757, %r766;
	setp.lt.s32 	%p270, %r767, %r765;
	setp.lt.s32 	%p271, %r769, %r771;
	setp.lt.s32 	%p272, %r765, %r767;
	min.s32 	%r772, %r770, %r771;
	selp.b32 	%r773, %r772, %r771, %p272;
	selp.b32 	%r774, %r769, %r773, %p271;
	selp.b32 	%r775, %r774, %r773, %p270;
	st.local.u32 	[%rd330+272], %r775;
	setp.ne.s16 	%p273, %rs708, %rs778;
	selp.u32 	%r776, 1, 0, %p273;
	ld.local.u32 	%r777, [%rd330+-40];
	add.s32 	%r779, %r777, 1;
	add.s32 	%r780, %r775, 1;
	add.s32 	%r781, %r767, %r776;
	setp.lt.s32 	%p274, %r777, %r775;
	setp.lt.s32 	%p275, %r779, %r781;
	setp.lt.s32 	%p276, %r775, %r777;
	min.s32 	%r782, %r780, %r781;
	selp.b32 	%r783, %r782, %r781, %p276;
	selp.b32 	%r784, %r779, %r783, %p275;
	selp.b32 	%r785, %r784, %r783, %p274;
	st.local.u32 	[%rd330+276], %r785;
	setp.ne.s16 	%p277, %rs708, %rs779;
	selp.u32 	%r786, 1, 0, %p277;
	ld.local.u32 	%r787, [%rd330+-36];
	add.s32 	%r789, %r787, 1;
	add.s32 	%r790, %r785, 1;
	add.s32 	%r791, %r777, %r786;
	setp.lt.s32 	%p278, %r787, %r785;
	setp.lt.s32 	%p279, %r789, %r791;
	setp.lt.s32 	%p280, %r785, %r787;
	min.s32 	%r792, %r790, %r791;
	selp.b32 	%r793, %r792, %r791, %p280;
	selp.b32 	%r794, %r789, %r793, %p279;
	selp.b32 	%r795, %r794, %r793, %p278;
	st.local.u32 	[%rd330+280], %r795;
	setp.ne.s16 	%p281, %rs708, %rs780;
	selp.u32 	%r796, 1, 0, %p281;
	ld.local.u32 	%r797, [%rd330+-32];
	add.s32 	%r799, %r797, 1;
	add.s32 	%r800, %r795, 1;
	add.s32 	%r801, %r787, %r796;
	setp.lt.s32 	%p282, %r797, %r795;
	setp.lt.s32 	%p283, %r799, %r801;
	setp.lt.s32 	%p284, %r795, %r797;
	min.s32 	%r802, %r800, %r801;
	selp.b32 	%r803, %r802, %r801, %p284;
	selp.b32 	%r804, %r799, %r803, %p283;
	selp.b32 	%r805, %r804, %r803, %p282;
	st.local.u32 	[%rd330+284], %r805;
	setp.ne.s16 	%p285, %rs708, %rs781;
	selp.u32 	%r806, 1, 0, %p285;
	ld.local.u32 	%r807, [%rd330+-28];
	add.s32 	%r809, %r807, 1;
	add.s32 	%r810, %r805, 1;
	add.s32 	%r811, %r797, %r806;
	setp.lt.s32 	%p286, %r807, %r805;
	setp.lt.s32 	%p287, %r809, %r811;
	setp.lt.s32 	%p288, %r805, %r807;
	min.s32 	%r812, %r810, %r811;
	selp.b32 	%r813, %r812, %r811, %p288;
	selp.b32 	%r814, %r809, %r813, %p287;
	selp.b32 	%r815, %r814, %r813, %p286;
	st.local.u32 	[%rd330+288], %r815;
	setp.ne.s16 	%p289, %rs708, %rs782;
	selp.u32 	%r816, 1, 0, %p289;
	ld.local.u32 	%r817, [%rd330+-24];
	add.s32 	%r819, %r817, 1;
	add.s32 	%r820, %r815, 1;
	add.s32 	%r821, %r807, %r816;
	setp.lt.s32 	%p290, %r817, %r815;
	setp.lt.s32 	%p291, %r819, %r821;
	setp.lt.s32 	%p292, %r815, %r817;
	min.s32 	%r822, %r820, %r821;
	selp.b32 	%r823, %r822, %r821, %p292;
	selp.b32 	%r824, %r819, %r823, %p291;
	selp.b32 	%r825, %r824, %r823, %p290;
	st.local.u32 	[%rd330+292], %r825;
	setp.ne.s16 	%p293, %rs708, %rs783;
	selp.u32 	%r826, 1, 0, %p293;
	ld.local.u32 	%r827, [%rd330+-20];
	add.s32 	%r829, %r827, 1;
	add.s32 	%r830, %r825, 1;
	add.s32 	%r831, %r817, %r826;
	setp.lt.s32 	%p294, %r827, %r825;
	setp.lt.s32 	%p295, %r829, %r831;
	setp.lt.s32 	%p296, %r825, %r827;
	min.s32 	%r832, %r830, %r831;
	selp.b32 	%r833, %r832, %r831, %p296;
	selp.b32 	%r834, %r829, %r833, %p295;
	selp.b32 	%r835, %r834, %r833, %p294;
	st.local.u32 	[%rd330+296], %r835;
	setp.ne.s16 	%p297, %rs708, %rs784;
	selp.u32 	%r836, 1, 0, %p297;
	ld.local.u32 	%r837, [%rd330+-16];
	add.s32 	%r839, %r837, 1;
	add.s32 	%r840, %r835, 1;
	add.s32 	%r841, %r827, %r836;
	setp.lt.s32 	%p298, %r837, %r835;
	setp.lt.s32 	%p299, %r839, %r841;
	setp.lt.s32 	%p300, %r835, %r837;
	min.s32 	%r842, %r840, %r841;
	selp.b32 	%r843, %r842, %r841, %p300;
	selp.b32 	%r844, %r839, %r843, %p299;
	selp.b32 	%r845, %r844, %r843, %p298;
	st.local.u32 	[%rd330+300], %r845;
	setp.ne.s16 	%p301, %rs708, %rs785;
	selp.u32 	%r846, 1, 0, %p301;
	ld.local.u32 	%r847, [%rd330+-12];
	add.s32 	%r849, %r847, 1;
	add.s32 	%r850, %r845, 1;
	add.s32 	%r851, %r837, %r846;
	setp.lt.s32 	%p302, %r847, %r845;
	setp.lt.s32 	%p303, %r849, %r851;
	setp.lt.s32 	%p304, %r845, %r847;
	min.s32 	%r852, %r850, %r851;
	selp.b32 	%r853, %r852, %r851, %p304;
	selp.b32 	%r854, %r849, %r853, %p303;
	selp.b32 	%r855, %r854, %r853, %p302;
	st.local.u32 	[%rd330+304], %r855;
	setp.ne.s16 	%p305, %rs708, %rs786;
	selp.u32 	%r856, 1, 0, %p305;
	ld.local.u32 	%r857, [%rd330+-8];
	add.s32 	%r859, %r857, 1;
	add.s32 	%r860, %r855, 1;
	add.s32 	%r861, %r847, %r856;
	setp.lt.s32 	%p306, %r857, %r855;
	setp.lt.s32 	%p307, %r859, %r861;
	setp.lt.s32 	%p308, %r855, %r857;
	min.s32 	%r862, %r860, %r861;
	selp.b32 	%r863, %r862, %r861, %p308;
	selp.b32 	%r864, %r859, %r863, %p307;
	selp.b32 	%r865, %r864, %r863, %p306;
	st.local.u32 	[%rd330+308], %r865;
	setp.ne.s16 	%p309, %rs708, %rs787;
	selp.u32 	%r866, 1, 0, %p309;
	ld.local.u32 	%r867, [%rd330+-4];
	add.s32 	%r869, %r867, 1;
	add.s32 	%r870, %r865, 1;
	add.s32 	%r871, %r857, %r866;
	setp.lt.s32 	%p310, %r867, %r865;
	setp.lt.s32 	%p311, %r869, %r871;
	setp.lt.s32 	%p312, %r865, %r867;
	min.s32 	%r872, %r870, %r871;
	selp.b32 	%r873, %r872, %r871, %p312;
	selp.b32 	%r874, %r869, %r873, %p311;
	selp.b32 	%r875, %r874, %r873, %p310;
	st.local.u32 	[%rd330+312], %r875;
	add.s64 	%rd331, %rd331, 1;
	add.s32 	%r886, %r886, 1;
	add.s64 	%rd330, %rd330, 316;
	setp.ne.s32 	%p313, %r886, 78;
	@%p313 bra 	$L__BB0_1;
	ld.local.u32 	%r3, [%rd1+24960];
	setp.gt.s32 	%p314, %r3, 19;
	@%p314 bra 	$L__BB0_4;
	ld.param.u64 	%rd329, [_Z7decryptPhS_S__param_2];
	cvta.to.global.u64 	%rd328, %rd329;
	st.global.u8 	[%rd328], %r3;
	st.global.u8 	[%rd328+1], %r8;
	st.global.u8 	[%rd328+2], %r13;
	st.global.u8 	[%rd328+5], %r12;
	st.global.u8 	[%rd328+6], %r14;
$L__BB0_4:
	ret;

}


// ===== COMPILED SASS (sm_100) =====

	.target	sm_100

	.elftype	@"ET_EXEC"


//--------------------- .note.nv.tkinfo           --------------------------
	.section	.note.nv.tkinfo,"",@"SHT_NOTE"
	.sectionflags	@"SHF_NOTE_NV_TKINFO"
	.tkinfo
        /*0018*/ 	.word	0x00000002
        /*0030*/ 	.string	""
        /*0030*/ 	.string	"ptxas"
        /*0030*/ 	.string	"Cuda compilation tools, release 13.0, V13.0.88"
        /*0030*/ 	.string	"Build cuda_13.0.r13.0/compiler.36424714_0"
        /*0030*/ 	.string	"-arch sm_100 -m 64 "



//--------------------- .note.nv.cuinfo           --------------------------
	.section	.note.nv.cuinfo,"",@"SHT_NOTE"
	.sectionflags	@"SHF_NOTE_NV_CUINFO"
        /*0018*/ 	.short	0x0002
        /*001a*/ 	.short	0x0064
        /*001c*/ 	.short	0x0082
	.zero		2


//--------------------- .nv.info                  --------------------------
	.section	.nv.info,"",@"SHT_CUDA_INFO"
	.align	4


	//----- nvinfo : EIATTR_REGCOUNT
	.align		4
        /*0000*/ 	.byte	0x04, 0x2f
        /*0002*/ 	.short	(.L_2 - .L_1)
	.align		4
.L_1:
        /*0004*/ 	.word	index@(_Z7decryptPhS_S_)
        /*0008*/ 	.word	0x00000060


	//----- nvinfo : EIATTR_FRAME_SIZE
	.align		4
.L_2:
        /*000c*/ 	.byte	0x04, 0x11
        /*000e*/ 	.short	(.L_4 - .L_3)
	.align		4
.L_3:
        /*0010*/ 	.word	index@(_Z7decryptPhS_S_)
        /*0014*/ 	.word	0x000061d8


	//----- nvinfo : EIATTR_MIN_STACK_SIZE
	.align		4
.L_4:
        /*0018*/ 	.byte	0x04, 0x12
        /*001a*/ 	.short	(.L_6 - .L_5)
	.align		4
.L_5:
        /*001c*/ 	.word	index@(_Z7decryptPhS_S_)
        /*0020*/ 	.word	0x000061d8
.L_6:


//--------------------- .nv.compat                --------------------------
	.section	.nv.compat,"",@"SHT_CUDA_COMPAT_INFO"
	.align	4
        /*0000*/ 	.byte	0x02, 0x09, 0x00, 0x00, 0x02, 0x02, 0x01, 0x00, 0x02, 0x05, 0x05, 0x00, 0x03, 0x07, 0x01, 0x01
        /*0010*/ 	.byte	0x02, 0x03, 0x00, 0x00, 0x02, 0x06, 0x01, 0x00, 0x04, 0x0b, 0x08, 0x00, 0x09, 0x00, 0x00, 0x00
        /*0020*/ 	.byte	0x00, 0x00, 0x00, 0x00


//--------------------- .nv.info._Z7decryptPhS_S_ --------------------------
	.section	.nv.info._Z7decryptPhS_S_,"",@"SHT_CUDA_INFO"
	.sectionflags	@""
	.align	4


	//----- nvinfo : EIATTR_CUDA_API_VERSION
	.align		4
        /*0000*/ 	.byte	0x04, 0x37
        /*0002*/ 	.short	(.L_8 - .L_7)
.L_7:
        /*0004*/ 	.word	0x00000082


	//----- nvinfo : EIATTR_KPARAM_INFO
	.align		4
.L_8:
        /*0008*/ 	.byte	0x04, 0x17
        /*000a*/ 	.short	(.L_10 - .L_9)
.L_9:
        /*000c*/ 	.word	0x00000000
        /*0010*/ 	.short	0x0002
        /*0012*/ 	.short	0x0010
        /*0014*/ 	.byte	0x00, 0xf5, 0x21, 0x00


	//----- nvinfo : EIATTR_KPARAM_INFO
	.align		4
.L_10:
        /*0018*/ 	.byte	0x04, 0x17
        /*001a*/ 	.short	(.L_12 - .L_11)
.L_11:
        /*001c*/ 	.word	0x00000000
        /*0020*/ 	.short	0x0001
        /*0022*/ 	.short	0x0008
        /*0024*/ 	.byte	0x00, 0xf5, 0x21, 0x00


	//----- nvinfo : EIATTR_KPARAM_INFO
	.align		4
.L_12:
        /*0028*/ 	.byte	0x04, 0x17
        /*002a*/ 	.short	(.L_14 - .L_13)
.L_13:
        /*002c*/ 	.word	0x00000000
        /*0030*/ 	.short	0x0000
        /*0032*/ 	.short	0x0000
        /*0034*/ 	.byte	0x00, 0xf5, 0x21, 0x00


	//----- nvinfo : EIATTR_SPARSE_MMA_MASK
	.align		4
.L_14:
        /*0038*/ 	.byte	0x03, 0x50
        /*003a*/ 	.short	0x0000


	//----- nvinfo : EIATTR_MAXREG_COUNT
	.align		4
        /*003c*/ 	.byte	0x03, 0x1b
        /*003e*/ 	.short	0x00ff


	//----- nvinfo : EIATTR_MERCURY_ISA_VERSION
	.align		4
        /*0040*/ 	.byte	0x03, 0x5f
        /*0042*/ 	.short	0x0101


	//----- nvinfo : EIATTR_VRC_CTA_INIT_COUNT
	.align		4
        /*0044*/ 	.byte	0x02, 0x4a
	.zero		1
	.zero		1


	//----- nvinfo : EIATTR_EXIT_INSTR_OFFSETS
	.align		4
        /*0048*/ 	.byte	0x04, 0x1c
        /*004a*/ 	.short	(.L_16 - .L_15)


	//   ....[0]....
.L_15:
        /*004c*/ 	.word	0x00008590


	//   ....[1]....
        /*0050*/ 	.word	0x00008600


	//----- nvinfo : EIATTR_CBANK_PARAM_SIZE
	.align		4
.L_16:
        /*0054*/ 	.byte	0x03, 0x19
        /*0056*/ 	.short	0x0018


	//----- nvinfo : EIATTR_PARAM_CBANK
	.align		4
        /*0058*/ 	.byte	0x04, 0x0a
        /*005a*/ 	.short	(.L_18 - .L_17)
	.align		4
.L_17:
        /*005c*/ 	.word	index@(.nv.constant0._Z7decryptPhS_S_)
        /*0060*/ 	.short	0x0380
        /*0062*/ 	.short	0x0018


	//----- nvinfo : EIATTR_SW_WAR
	.align		4
.L_18:
        /*0064*/ 	.byte	0x04, 0x36
        /*0066*/ 	.short	(.L_20 - .L_19)
.L_19:
        /*0068*/ 	.word	0x00000008
.L_20:


//--------------------- .nv.callgraph             --------------------------
	.section	.nv.callgraph,"",@"SHT_CUDA_CALLGRAPH"
	.align	4
	.sectionentsize	8
	.align		4
        /*0000*/ 	.word	0x00000000
	.align		4
        /*0004*/ 	.word	0xffffffff
	.align		4
        /*0008*/ 	.word	0x00000000
	.align		4
        /*000c*/ 	.word	0xfffffffe
	.align		4
        /*0010*/ 	.word	0x00000000
	.align		4
        /*0014*/ 	.word	0xfffffffd
	.align		4
        /*0018*/ 	.word	0x00000000
	.align		4
        /*001c*/ 	.word	0xfffffffc


//--------------------- .nv.constant4             --------------------------
	.section	.nv.constant4,"a",@progbits
	.align	8
	.align		8
.nv.constant4:
        /*0000*/ 	.dword	$str


//--------------------- .text._Z7decryptPhS_S_    --------------------------
	.section	.text._Z7decryptPhS_S_,"ax",@progbits
	.align	128
        .global         _Z7decryptPhS_S_
        .type           _Z7decryptPhS_S_,@function
        .size           _Z7decryptPhS_S_,(.L_x_2 - _Z7decryptPhS_S_)
        .other          _Z7decryptPhS_S_,@"STO_CUDA_ENTRY STV_DEFAULT"
_Z7decryptPhS_S_:
.text._Z7decryptPhS_S_:
[----:B------:R-:W0:Y:S08]  /*0000*/  LDC R1, c[0x0][0x37c] ;  /* 0x0000df00ff017b82 */ /* 0x000e300000000800 */
[----:B------:R-:W1:Y:S01]  /*0010*/  LDC.64 R6, c[0x0][0x380] ;  /* 0x0000e000ff067b82 */ /* 0x000e620000000a00 */
[----:B------:R-:W1:Y:S01]  /*0020*/  LDCU.64 UR6, c[0x0][0x358] ;  /* 0x00006b00ff0677ac */ /* 0x000e620008000a00 */
[----:B------:R-:W2:Y:S01]  /*0030*/  S2R R3, SR_TID.X ;  /* 0x0000000000037919 */ /* 0x000ea20000002100 */
[----:B0-----:R-:W-:-:S02]  /*0040*/  VIADD R1, R1, 0xffff9e28 ;  /* 0xffff9e2801017836 */ /* 0x001fc40000000000 */
[----:B------:R-:W-:Y:S01]  /*0050*/  IMAD.MOV.U32 R4, RZ, RZ, 0x2 ;  /* 0x00000002ff047424 */ /* 0x000fe200078e00ff */
[----:B------:R-:W0:Y:S01]  /*0060*/  LDCU.64 UR8, c[0x4][URZ] ;  /* 0x01000000ff0877ac */ /* 0x000e220008000a00 */
[----:B-1----:R-:W3:Y:S04]  /*0070*/  LDG.E.U8 R39, desc[UR6][R6.64] ;  /* 0x0000000606277981 */ /* 0x002ee8000c1e1100 */
[----:B------:R-:W4:Y:S04]  /*0080*/  LDG.E.U8 R38, desc[UR6][R6.64+0x1] ;  /* 0x0000010606267981 */ /* 0x000f28000c1e1100 */
        /* <DEDUP_REMOVED lines=16> */
[----:B------:R-:W4:Y:S01]  /*0190*/  LDG.E.U8 R27, desc[UR6][R6.64+0x12] ;  /* 0x00001206061b7981 */ /* 0x000f22000c1e1100 */
[----:B------:R-:W2:Y:S03]  /*01a0*/  S2UR UR4, SR_CTAID.X ;  /* 0x00000000000479c3 */ /* 0x000ea60000002500 */
[----:B------:R-:W4:Y:S04]  /*01b0*/  LDG.E.U8 R28, desc[UR6][R6.64+0x13] ;  /* 0x00001306061c7981 */ /* 0x000f28000c1e1100 */
[----:B------:R-:W4:Y:S01]  /*01c0*/  LDG.E.U8 R29, desc[UR6][R6.64+0x14] ;  /* 0x00001406061d7981 */ /* 0x000f22000c1e1100 */
[----:B------:R-:W2:Y:S01]  /*01d0*/  LDC R0, c[0x0][0x360] ;  /* 0x0000d800ff007b82 */ /* 0x000ea20000000800 */
[----:B------:R-:W-:-:S02]  /*01e0*/  IMAD.MOV.U32 R5, RZ, RZ, 0x3 ;  /* 0x00000003ff057424 */ /* 0x000fc400078e00ff */
[----:B------:R-:W4:Y:S04]  /*01f0*/  LDG.E.U8 R36, desc[UR6][R6.64+0x15] ;  /* 0x0000150606247981 */ /* 0x000f28000c1e1100 */
[----:B------:R1:W-:Y:S01]  /*0200*/  STL.64 [R1+0x8], R4 ;  /* 0x0000080401007387 */ /* 0x0003e20000100a00 */
[----:B------:R-:W-:Y:S02]  /*0210*/  IMAD.MOV.U32 R8, RZ, RZ, 0x4 ;  /* 0x00000004ff087424 */ /* 0x000fe400078e00ff */
[----:B------:R-:W-:Y:S01]  /*0220*/  IMAD.MOV.U32 R9, RZ, RZ, 0x5 ;  /* 0x00000005ff097424 */ /* 0x000fe200078e00ff */
[----:B------:R-:W4:Y:S01]  /*0230*/  LDG.E.U8 R35, desc[UR6][R6.64+0x16] ;  /* 0x0000160606237981 */ /* 0x000f22000c1e1100 */
[----:B------:R-:W-:Y:S02]  /*0240*/  IMAD.MOV.U32 R10, RZ, RZ, 0x6 ;  /* 0x00000006ff0a7424 */ /* 0x000fe400078e00ff */
[----:B------:R-:W-:Y:S01]  /*0250*/  IMAD.MOV.U32 R11, RZ, RZ, 0x7 ;  /* 0x00000007ff0b7424 */ /* 0x000fe200078e00ff */
[----:B------:R-:W4:Y:S01]  /*0260*/  LDG.E.U8 R34, desc[UR6][R6.64+0x17] ;  /* 0x0000170606227981 */ /* 0x000f22000c1e1100 */
[----:B-1----:R-:W-:-:S03]  /*0270*/  IMAD.MOV.U32 R4, RZ, RZ, 0xe ;  /* 0x0000000eff047424 */ /* 0x002fc600078e00ff */
[----:B------:R-:W4:Y:S01]  /*0280*/  LDG.E.U8 R49, desc[UR6][R6.64+0x1d] ;  /* 0x00001d0606317981 */ /* 0x000f22000c1e1100 */
[----:B------:R-:W-:Y:S02]  /*0290*/  IMAD.MOV.U32 R5, RZ, RZ, 0xf ;  /* 0x0000000fff057424 */ /* 0x000fe400078e00ff */
[----:B--2---:R-:W-:Y:S01]  /*02a0*/  IMAD R0, R0, UR4, R3 ;  /* 0x0000000400007c24 */ /* 0x004fe2000f8e0203 */
[----:B------:R-:W2:Y:S04]  /*02b0*/  LDG.E.U8 R48, desc[UR6][R6.64+0x1e] ;  /* 0x00001e0606307981 */ /* 0x000ea8000c1e1100 */
[----:B------:R-:W-:Y:S01]  /*02c0*/  STL.64 [R1+0x38], R4 ;  /* 0x0000380401007387 */ /* 0x000fe20000100a00 */
[----:B------:R-:W-:-:S03]  /*02d0*/  SHF.R.U32.HI R81, RZ, 0x8, R0 ;  /* 0x00000008ff517819 */ /* 0x000fc60000011600 */
[----:B------:R1:W-:Y:S04]  /*02e0*/  STL.64 [R1+0x10], R8 ;  /* 0x0000100801007387 */ /* 0x0003e80000100a00 */
[----:B------:R0:W-:Y:S01]  /*02f0*/  STL.64 [R1+0x18], R10 ;  /* 0x0000180a01007387 */ /* 0x0001e20000100a00 */
[----:B------:R-:W-:Y:S02]  /*0300*/  IMAD.MOV.U32 R12, RZ, RZ, 0x8 ;  /* 0x00000008ff0c7424 */ /* 0x000fe400078e00ff */
[----:B------:R-:W-:Y:S01]  /*0310*/  IMAD.MOV.U32 R13, RZ, RZ, 0x9 ;  /* 0x00000009ff0d7424 */ /* 0x000fe200078e00ff */
[----:B------:R-:W2:Y:S01]  /*0320*/  LDG.E.U8 R53, desc[UR6][R6.64+0x1f] ;  /* 0x00001f0606357981 */ /* 0x000ea2000c1e1100 */
[----:B-1----:R-:W-:-:S03]  /*0330*/  IMAD.MOV.U32 R8, RZ, RZ, 0x10 ;  /* 0x00000010ff087424 */ /* 0x002fc600078e00ff */
[----:B------:R-:W2:Y:S01]  /*0340*/  LDG.E.U8 R55, desc[UR6][R6.64+0x20] ;  /* 0x0000200606377981 */ /* 0x000ea2000c1e1100 */
[----:B------:R-:W-:Y:S02]  /*0350*/  IMAD.MOV.U32 R9, RZ, RZ, 0x11 ;  /* 0x00000011ff097424 */ /* 0x000fe400078e00ff */
[----:B0-----:R-:W-:Y:S01]  /*0360*/  IMAD.MOV.U32 R10, RZ, RZ, 0x14 ;  /* 0x00000014ff0a7424 */ /* 0x001fe200078e00ff */
[----:B------:R-:W2:Y:S01]  /*0370*/  LDG.E.U8 R54, desc[UR6][R6.64+0x21] ;  /* 0x0000210606367981 */ /* 0x000ea2000c1e1100 */
[----:B------:R-:W-:-:S03]  /*0380*/  IMAD.MOV.U32 R11, RZ, RZ, 0x15 ;  /* 0x00000015ff0b7424 */ /* 0x000fc600078e00ff */
[----:B------:R-:W-:Y:S04]  /*0390*/  STL.64 [R1+0x40], R8 ;  /* 0x0000400801007387 */ /* 0x000fe80000100a00 */
[----:B------:R0:W-:Y:S01]  /*03a0*/  STL.64 [R1+0x50], R10 ;  /* 0x0000500a01007387 */ /* 0x0001e20000100a00 */
[----:B------:R-:W-:Y:S02]  /*03b0*/  IMAD.MOV.U32 R3, RZ, RZ, 0x25 ;  /* 0x00000025ff037424 */ /* 0x000fe400078e00ff */
[----:B------:R-:W-:Y:S01]  /*03c0*/  IMAD.MOV.U32 R14, RZ, RZ, 0xa ;  /* 0x0000000aff0e7424 */ /* 0x000fe200078e00ff */
[----:B------:R-:W2:Y:S01]  /*03d0*/  LDG.E.U8 R58, desc[UR6][R6.64+0x22] ;  /* 0x00002206063a7981 */ /* 0x000ea2000c1e1100 */
[----:B------:R-:W-:Y:S02]  /*03e0*/  IMAD.MOV.U32 R15, RZ, RZ, 0xb ;  /* 0x0000000bff0f7424 */ /* 0x000fe400078e00ff */
[----:B------:R-:W-:Y:S01]  /*03f0*/  IMAD.MOV.U32 R16, RZ, RZ, 0xc ;  /* 0x0000000cff107424 */ /* 0x000fe200078e00ff */
[----:B------:R-:W2:Y:S01]  /*0400*/  LDG.E.U8 R80, desc[UR6][R6.64+0x24] ;  /* 0x0000240606507981 */ /* 0x000ea2000c1e1100 */
[----:B0-----:R-:W-:-:S02]  /*0410*/  IMAD.MOV.U32 R10, RZ, RZ, 0x1e ;  /* 0x0000001eff0a7424 */ /* 0x001fc400078e00ff */
[----:B------:R-:W-:-:S05]  /*0420*/  IMAD.MOV.U32 R11, RZ, RZ, 0x1f ;  /* 0x0000001fff0b7424 */ /* 0x000fca00078e00ff */
[----:B------:R-:W-:Y:S04]  /*0430*/  STL.64 [R1+0x78], R10 ;  /* 0x0000780a01007387 */ /* 0x000fe80000100a00 */
[----:B------:R0:W-:Y:S04]  /*0440*/  STL.64 [R1+0x20], R12 ;  /* 0x0000200c01007387 */ /* 0x0001e80000100a00 */
[----:B------:R1:W-:Y:S01]  /*0450*/  STL.64 [R1+0x28], R14 ;  /* 0x0000280e01007387 */ /* 0x0003e20000100a00 */
[----:B0-----:R-:W-:Y:S02]  /*0460*/  IMAD.MOV.U32 R12, RZ, RZ, 0x16 ;  /* 0x00000016ff0c7424 */ /* 0x001fe400078e00ff */
[----:B------:R-:W-:-:S02]  /*0470*/  IMAD.MOV.U32 R13, RZ, RZ, 0x17 ;  /* 0x00000017ff0d7424 */ /* 0x000fc400078e00ff */
[----:B-1----:R-:W-:Y:S02]  /*0480*/  IMAD.MOV.U32 R14, RZ, RZ, 0x18 ;  /* 0x00000018ff0e7424 */ /* 0x002fe400078e00ff */
[----:B------:R-:W-:Y:S01]  /*0490*/  IMAD.MOV.U32 R15, RZ, RZ, 0x19 ;  /* 0x00000019ff0f7424 */ /* 0x000fe200078e00ff */
[----:B------:R0:W-:Y:S04]  /*04a0*/  STL.64 [R1+0x58], R12 ;  /* 0x0000580c01007387 */ /* 0x0001e80000100a00 */
[----:B------:R-:W-:Y:S01]  /*04b0*/  STL.64 [R1+0x60], R14 ;  /* 0x0000600e01007387 */ /* 0x000fe20000100a00 */
[----:B0-----:R-:W-:Y:S02]  /*04c0*/  IMAD.MOV.U32 R12, RZ, RZ, 0x20 ;  /* 0x00000020ff0c7424 */ /* 0x001fe400078e00ff */
[----:B------:R-:W-:-:S05]  /*04d0*/  IMAD.MOV.U32 R13, RZ, RZ, 0x21 ;  /* 0x00000021ff0d7424 */ /* 0x000fca00078e00ff */
[----:B------:R-:W-:Y:S01]  /*04e0*/  STL.64 [R1+0x80], R12 ;  /* 0x0000800c01007387 */ /* 0x000fe20000100a00 */
[----:B---3--:R-:W-:-:S03]  /*04f0*/  LOP3.LUT R4, R39, R0, RZ, 0x3c, !PT ;  /* 0x0000000027047212 */ /* 0x008fc600078e3cff */
[----:B------:R-:W3:Y:S01]  /*0500*/  LDG.E.U8 R39, desc[UR6][R6.64+0x18] ;  /* 0x0000180606277981 */ /* 0x000ee2000c1e1100 */
[C---:B------:R-:W-:Y:S02]  /*0510*/  LOP3.LUT R2, R4.reuse, 0xf, RZ, 0xc0, !PT ;  /* 0x0000000f04027812 */ /* 0x040fe400078ec0ff */
[----:B------:R-:W-:Y:S02]  /*0520*/  LOP3.LUT R4, R4, 0xf0, RZ, 0xc0, !PT ;  /* 0x000000f004047812 */ /* 0x000fe400078ec0ff */
[----:B----4-:R-:W-:Y:S02]  /*0530*/  LOP3.LUT R5, R38, R81, RZ, 0x3c, !PT ;  /* 0x0000005126057212 */ /* 0x010fe400078e3cff */
[----:B------:R-:W-:Y:S01]  /*0540*/  SHF.R.U32.HI R9, RZ, 0x4, R4 ;  /* 0x00000004ff097819 */ /* 0x000fe20000011604 */
[----:B------:R-:W4:Y:S01]  /*0550*/  LDG.E.U8 R38, desc[UR6][R6.64+0x19] ;  /* 0x0000190606267981 */ /* 0x000f22000c1e1100 */
[----:B------:R-:W-:Y:S02]  /*0560*/  IADD3 R78, P0, PT, R2, UR8, RZ ;  /* 0x00000008024e7c10 */ /* 0x000fe4000ff1e0ff */
[----:B------:R-:W-:-:S02]  /*0570*/  LOP3.LUT R4, R5, 0xf0, RZ, 0xc0, !PT ;  /* 0x000000f005047812 */ /* 0x000fc400078ec0ff */
[----:B------:R-:W-:Y:S01]  /*0580*/  LOP3.LUT R9, R9, 0xffff, RZ, 0xc0, !PT ;  /* 0x0000ffff09097812 */ /* 0x000fe200078ec0ff */
[----:B------:R-:W-:Y:S01]  /*0590*/  IMAD.MOV.U32 R2, RZ, RZ, 0x24 ;  /* 0x00000024ff027424 */ /* 0x000fe200078e00ff */
[----:B------:R-:W-:Y:S01]  /*05a0*/  LOP3.LUT R10, R5, 0xf, RZ, 0xc0, !PT ;  /* 0x0000000f050a7812 */ /* 0x000fe200078ec0ff */
[----:B------:R-:W-:Y:S01]  /*05b0*/  IMAD.X R79, RZ, RZ, UR9, P0 ;  /* 0x00000009ff4f7e24 */ /* 0x000fe200080e06ff */
[----:B------:R-:W-:Y:S02]  /*05c0*/  SHF.R.U32.HI R5, RZ, 0x4, R4 ;  /* 0x00000004ff057819 */ /* 0x000fe40000011604 */
[----:B------:R-:W-:Y:S02]  /*05d0*/  IADD3 R4, P0, PT, R9, UR8, RZ ;  /* 0x0000000809047c10 */ /* 0x000fe4000ff1e0ff */
[----:B------:R-:W-:Y:S01]  /*05e0*/  LOP3.LUT R8, R45, R0, RZ, 0x3c, !PT ;  /* 0x000000002d087212 */ /* 0x000fe200078e3cff */
[----:B------:R0:W-:Y:S01]  /*05f0*/  STL.64 [R1+0x90], R2 ;  /* 0x0000900201007387 */ /* 0x0001e20000100a00 */
[----:B------:R-:W-:Y:S01]  /*0600*/  LOP3.LUT R9, R5, 0xffff, RZ, 0xc0, !PT ;  /* 0x0000ffff05097812 */ /* 0x000fe200078ec0ff */
[----:B------:R-:W-:-:S02]  /*0610*/  IMAD.X R5, RZ, RZ, UR9, P0 ;  /* 0x00000009ff057e24 */ /* 0x000fc400080e06ff */
[----:B------:R-:W2:Y:S01]  /*0620*/  LDG.E.U8.CONSTANT R78, desc[UR6][R78.64] ;  /* 0x000000064e4e7981 */ /* 0x000ea2000c1e9100 */
[----:B------:R-:W-:Y:S02]  /*0630*/  IADD3 R10, P1, PT, R10, UR8, RZ ;  /* 0x000000080a0a7c10 */ /* 0x000fe4000ff3e0ff */
[----:B------:R-:W-:Y:S01]  /*0640*/  LOP3.LUT R44, R44, R81, RZ, 0x3c, !PT ;  /* 0x000000512c2c7212 */ /* 0x000fe200078e3cff */
[----:B------:R-:W2:Y:S01]  /*0650*/  LDG.E.U8 R45, desc[UR6][R6.64+0x1b] ;  /* 0x00001b06062d7981 */ /* 0x000ea2000c1e1100 */
[----:B0-----:R-:W-:-:S03]  /*0660*/  LOP3.LUT R2, R8, 0xf0, RZ, 0xc0, !PT ;  /* 0x000000f008027812 */ /* 0x001fc600078ec0ff */
[----:B------:R0:W2:Y:S01]  /*0670*/  LDG.E.U8.CONSTANT R79, desc[UR6][R4.64] ;  /* 0x00000006044f7981 */ /* 0x0000a2000c1e9100 */
[----:B------:R-:W-:Y:S02]  /*0680*/  SHF.R.U32.HI R2, RZ, 0x4, R2 ;  /* 0x00000004ff027819 */ /* 0x000fe40000011602 */
[----:B------:R-:W-:Y:S02]  /*0690*/  LOP3.LUT R14, R8, 0xf, RZ, 0xc0, !PT ;  /* 0x0000000f080e7812 */ /* 0x000fe400078ec0ff */
[----:B------:R-:W-:Y:S02]  /*06a0*/  LOP3.LUT R2, R2, 0xffff, RZ, 0xc0, !PT ;  /* 0x0000ffff02027812 */ /* 0x000fe400078ec0ff */
[----:B------:R-:W-:Y:S02]  /*06b0*/  IADD3 R8, P0, PT, R9, UR8, RZ ;  /* 0x0000000809087c10 */ /* 0x000fe4000ff1e0ff */
[----:B0-----:R-:W-:Y:S02]  /*06c0*/  LOP3.LUT R4, R43, R0, RZ, 0x3c, !PT ;  /* 0x000000002b047212 */ /* 0x001fe400078e3cff */
[----:B------:R-:W2:Y:S01]  /*06d0*/  LDG.E.U8 R43, desc[UR6][R6.64+0x1a] ;  /* 0x00001a06062b7981 */ /* 0x000ea2000c1e1100 */
[----:B------:R-:W-:Y:S01]  /*06e0*/  IMAD.X R11, RZ, RZ, UR9, P1 ;  /* 0x00000009ff0b7e24 */ /* 0x000fe200088e06ff */
[----:B------:R-:W-:Y:S01]  /*06f0*/  IADD3 R12, P1, PT, R2, UR8, RZ ;  /* 0x00000008020c7c10 */ /* 0x000fe2000ff3e0ff */
[----:B------:R-:W-:Y:S01]  /*0700*/  IMAD.X R9, RZ, RZ, UR9, P0 ;  /* 0x00000009ff097e24 */ /* 0x000fe200080e06ff */
[----:B------:R-:W-:-:S02]  /*0710*/  LOP3.LUT R2, R44, 0xf0, RZ, 0xc0, !PT ;  /* 0x000000f02c027812 */ /* 0x000fc400078ec0ff */
[----:B------:R-:W-:Y:S01]  /*0720*/  LOP3.LUT R44, R44, 0xf, RZ, 0xc0, !PT ;  /* 0x0000000f2c2c7812 */ /* 0x000fe200078ec0ff */
[----:B------:R-:W-:Y:S01]  /*0730*/  IMAD.X R13, RZ, RZ, UR9, P1 ;  /* 0x00000009ff0d7e24 */ /* 0x000fe200088e06ff */
[----:B------:R0:W2:Y:S01]  /*0740*/  LDG.E.U8.CONSTANT R77, desc[UR6][R8.64] ;  /* 0x00000006084d7981 */ /* 0x0000a2000c1e9100 */
[----:B------:R-:W-:Y:S02]  /*0750*/  SHF.R.U32.HI R5, RZ, 0x4, R2 ;  /* 0x00000004ff057819 */ /* 0x000fe40000011602 */
[----:B------:R-:W-:Y:S01]  /*0760*/  IADD3 R14, P2, PT, R14, UR8, RZ ;  /* 0x000000080e0e7c10 */ /* 0x000fe2000ff5e0ff */
[----:B------:R1:W2:Y:S01]  /*0770*/  LDG.E.U8.CONSTANT R75, desc[UR6][R12.64] ;  /* 0x000000060c4b7981 */ /* 0x0002a2000c1e9100 */
[----:B------:R-:W-:-:S03]  /*0780*/  LOP3.LUT R42, R42, R81, RZ, 0x3c, !PT ;  /* 0x000000512a2a7212 */ /* 0x000fc600078e3cff */
[----:B------:R1:W2:Y:S01]  /*0790*/  LDG.E.U8.CONSTANT R76, desc[UR6][R10.64] ;  /* 0x000000060a4c7981 */ /* 0x0002a2000c1e9100 */
[----:B0-----:R-:W-:-:S03]  /*07a0*/  IADD3 R8, P1, PT, R44, UR8, RZ ;  /* 0x000000082c087c10 */ /* 0x001fc6000ff3e0ff */
[----:B------:R-:W2:Y:S01]  /*07b0*/  LDG.E.U8 R44, desc[UR6][R6.64+0x1c] ;  /* 0x00001c06062c7981 */ /* 0x000ea2000c1e1100 */
[C---:B------:R-:W-:Y:S02]  /*07c0*/  LOP3.LUT R2, R4.reuse, 0xf0, RZ, 0xc0, !PT ;  /* 0x000000f004027812 */ /* 0x040fe400078ec0ff */
[----:B------:R-:W-:Y:S02]  /*07d0*/  LOP3.LUT R4, R4, 0xf, RZ, 0xc0, !PT ;  /* 0x0000000f04047812 */ /* 0x000fe400078ec0ff */
[----:B------:R-:W-:Y:S01]  /*07e0*/  LOP3.LUT R5, R5, 0xffff, RZ, 0xc0, !PT ;  /* 0x0000ffff05057812 */ /* 0x000fe200078ec0ff */
[----:B------:R-:W-:Y:S01]  /*07f0*/  IMAD.X R15, RZ, RZ, UR9, P2 ;  /* 0x00000009ff0f7e24 */ /* 0x000fe200090e06ff */
[----:B------:R-:W-:Y:S02]  /*0800*/  SHF.R.U32.HI R2, RZ, 0x4, R2 ;  /* 0x00000004ff027819 */ /* 0x000fe40000011602 */
[----:B-1----:R-:W-:Y:S02]  /*0810*/  IADD3 R12, P2, PT, R4, UR8, RZ ;  /* 0x00000008040c7c10 */ /* 0x002fe4000ff5e0ff */
[----:B------:R-:W-:Y:S01]  /*0820*/  IADD3 R4, P0, PT, R5, UR8, RZ ;  /* 0x0000000805047c10 */ /* 0x000fe2000ff1e0ff */
[----:B------:R-:W-:Y:S01]  /*0830*/  IMAD.X R9, RZ, RZ, UR9, P1 ;  /* 0x00000009ff097e24 */ /* 0x000fe200088e06ff */
[----:B------:R-:W-:Y:S01]  /*0840*/  LOP3.LUT R2, R2, 0xffff, RZ, 0xc0, !PT ;  /* 0x0000ffff02027812 */ /* 0x000fe200078ec0ff */
[----:B------:R-:W2:Y:S02]  /*0850*/  LDG.E.U8.CONSTANT R74, desc[UR6][R14.64] ;  /* 0x000000060e4a7981 */ /* 0x000ea4000c1e9100 */
[----:B------:R-:W-:Y:S01]  /*0860*/  IMAD.X R5, RZ, RZ, UR9, P0 ;  /* 0x00000009ff057e24 */ /* 0x000fe200080e06ff */
[----:B------:R-:W-:Y:S01]  /*0870*/  IADD3 R10, P0, PT, R2, UR8, RZ ;  /* 0x00000008020a7c10 */ /* 0x000fe2000ff1e0ff */
[----:B------:R0:W2:Y:S01]  /*0880*/  LDG.E.U8.CONSTANT R72, desc[UR6][R8.64] ;  /* 0x0000000608487981 */ /* 0x0000a2000c1e9100 */
[----:B------:R-:W-:-:S02]  /*0890*/  LOP3.LUT R2, R42, 0xf0, RZ, 0xc0, !PT ;  /* 0x000000f02a027812 */ /* 0x000fc400078ec0ff */
[----:B------:R-:W-:Y:S01]  /*08a0*/  LOP3.LUT R42, R42, 0xf, RZ, 0xc0, !PT ;  /* 0x0000000f2a2a7812 */ /* 0x000fe200078ec0ff */
[----:B------:R-:W-:Y:S01]  /*08b0*/  IMAD.X R11, RZ, RZ, UR9, P0 ;  /* 0x00000009ff0b7e24 */ /* 0x000fe200080e06ff */
[----:B------:R-:W-:Y:S01]  /*08c0*/  LOP3.LUT R41, R41, R0, RZ, 0x3c, !PT ;  /* 0x0000000029297212 */ /* 0x000fe200078e3cff */
[----:B------:R-:W-:Y:S01]  /*08d0*/  IMAD.X R13, RZ, RZ, UR9, P2 ;  /* 0x00000009ff0d7e24 */ /* 0x000fe200090e06ff */
[----:B------:R-:W-:Y:S01]  /*08e0*/  SHF.R.U32.HI R2, RZ, 0x4, R2 ;  /* 0x00000004ff027819 */ /* 0x000fe20000011602 */
[----:B------:R-:W2:Y:S01]  /*08f0*/  LDG.E.U8.CONSTANT R73, desc[UR6][R4.64] ;  /* 0x0000000604497981 */ /* 0x000ea2000c1e9100 */
[----:B0-----:R-:W-:Y:S02]  /*0900*/  IADD3 R8, P0, PT, R42, UR8, RZ ;  /* 0x000000082a087c10 */ /* 0x001fe4000ff1e0ff */
[----:B------:R-:W-:Y:S01]  /*0910*/  LOP3.LUT R14, R41, 0xf0, RZ, 0xc0, !PT ;  /* 0x000000f0290e7812 */ /* 0x000fe200078ec0ff */
[----:B------:R0:W2:Y:S01]  /*0920*/  LDG.E.U8.CONSTANT R71, desc[UR6][R10.64] ;  /* 0x000000060a477981 */ /* 0x0000a2000c1e9100 */
[----:B------:R-:W-:-:S02]  /*0930*/  LOP3.LUT R2, R2, 0xffff, RZ, 0xc0, !PT ;  /* 0x0000ffff02027812 */ /* 0x000fc400078ec0ff */
[----:B------:R-:W-:Y:S01]  /*0940*/  LOP3.LUT R40, R40, R81, RZ, 0x3c, !PT ;  /* 0x0000005128287212 */ /* 0x000fe200078e3cff */
[----:B------:R-:W-:Y:S01]  /*0950*/  IMAD.X R9, RZ, RZ, UR9, P0 ;  /* 0x00000009ff097e24 */ /* 0x000fe200080e06ff */
[----:B------:R1:W2:Y:S01]  /*0960*/  LDG.E.U8.CONSTANT R70, desc[UR6][R12.64] ;  /* 0x000000060c467981 */ /* 0x0002a2000c1e9100 */
[----:B------:R-:W-:Y:S02]  /*0970*/  SHF.R.U32.HI R14, RZ, 0x4, R14 ;  /* 0x00000004ff0e7819 */ /* 0x000fe4000001160e */
[----:B------:R-:W-:Y:S01]  /*0980*/  LOP3.LUT R37, R37, R0, RZ, 0x3c, !PT ;  /* 0x0000000025257212 */ /* 0x000fe200078e3cff */
[----:B------:R1:W2:Y:S01]  /*0990*/  LDG.E.U8.CONSTANT R68, desc[UR6][R8.64] ;  /* 0x0000000608447981 */ /* 0x0002a2000c1e9100 */
[----:B0-----:R-:W-:Y:S02]  /*09a0*/  IADD3 R10, P0, PT, R2, UR8, RZ ;  /* 0x00000008020a7c10 */ /* 0x001fe4000ff1e0ff */
[----:B------:R-:W-:Y:S02]  /*09b0*/  LOP3.LUT R2, R40, 0xf0, RZ, 0xc0, !PT ;  /* 0x000000f028027812 */ /* 0x000fe400078ec0ff */
[----:B-1----:R-:W-:-:S02]  /*09c0*/  LOP3.LUT R12, R41, 0xf, RZ, 0xc0, !PT ;  /* 0x0000000f290c7812 */ /* 0x002fc400078ec0ff */
[----:B------:R-:W-:Y:S02]  /*09d0*/  LOP3.LUT R14, R14, 0xffff, RZ, 0xc0, !PT ;  /* 0x0000ffff0e0e7812 */ /* 0x000fe400078ec0ff */
[----:B------:R-:W-:Y:S02]  /*09e0*/  IADD3 R12, P2, PT, R12, UR8, RZ ;  /* 0x000000080c0c7c10 */ /* 0x000fe4000ff5e0ff */
[----:B------:R-:W-:Y:S02]  /*09f0*/  SHF.R.U32.HI R2, RZ, 0x4, R2 ;  /* 0x00000004ff027819 */ /* 0x000fe40000011602 */
[----:B------:R-:W-:Y:S01]  /*0a00*/  LOP3.LUT R40, R40, 0xf, RZ, 0xc0, !PT ;  /* 0x0000000f28287812 */ /* 0x000fe200078ec0ff */
[----:B------:R-:W-:Y:S01]  /*0a10*/  IMAD.X R11, RZ, RZ, UR9, P0 ;  /* 0x00000009ff0b7e24 */ /* 0x000fe200080e06ff */
[----:B------:R-:W-:Y:S01]  /*0a20*/  IADD3 R4, P1, PT, R14, UR8, RZ ;  /* 0x000000080e047c10 */ /* 0x000fe2000ff3e0ff */
[----:B------:R-:W-:Y:S01]  /*0a30*/  IMAD.X R13, RZ, RZ, UR9, P2 ;  /* 0x00000009ff0d7e24 */ /* 0x000fe200090e06ff */
[----:B------:R-:W-:-:S02]  /*0a40*/  LOP3.LUT R14, R2, 0xffff, RZ, 0xc0, !PT ;  /* 0x0000ffff020e7812 */ /* 0x000fc400078ec0ff */
[----:B------:R-:W-:Y:S01]  /*0a50*/  IADD3 R8, P0, PT, R40, UR8, RZ ;  /* 0x0000000828087c10 */ /* 0x000fe2000ff1e0ff */
[----:B------:R-:W2:Y:S01]  /*0a60*/  LDG.E.U8.CONSTANT R69, desc[UR6][R10.64] ;  /* 0x000000060a457981 */ /* 0x000ea2000c1e9100 */
[----:B------:R-:W-:-:S03]  /*0a70*/  LOP3.LUT R2, R37, 0xf0, RZ, 0xc0, !PT ;  /* 0x000000f025027812 */ /* 0x000fc600078ec0ff */
[----:B------:R0:W2:Y:S01]  /*0a80*/  LDG.E.U8.CONSTANT R66, desc[UR6][R12.64] ;  /* 0x000000060c427981 */ /* 0x0000a2000c1e9100 */
[----:B------:R-:W-:Y:S01]  /*0a90*/  SHF.R.U32.HI R2, RZ, 0x4, R2 ;  /* 0x00000004ff027819 */ /* 0x000fe20000011602 */
[----:B------:R-:W-:Y:S01]  /*0aa0*/  IMAD.X R9, RZ, RZ, UR9, P0 ;  /* 0x00000009ff097e24 */ /* 0x000fe200080e06ff */
[----:B------:R-:W-:Y:S02]  /*0ab0*/  LOP3.LUT R30, R30, R81, RZ, 0x3c, !PT ;  /* 0x000000511e1e7212 */ /* 0x000fe400078e3cff */
[----:B------:R-:W-:Y:S01]  /*0ac0*/  LOP3.LUT R2, R2, 0xffff, RZ, 0xc0, !PT ;  /* 0x0000ffff02027812 */ /* 0x000fe200078ec0ff */
[----:B------:R-:W-:Y:S01]  /*0ad0*/  IMAD.X R5, RZ, RZ, UR9, P1 ;  /* 0x00000009ff057e24 */ /* 0x000fe200088e06ff */
[----:B------:R-:W-:Y:S01]  /*0ae0*/  LOP3.LUT R37, R37, 0xf, RZ, 0xc0, !PT ;  /* 0x0000000f25257812 */ /* 0x000fe200078ec0ff */
[----:B------:R-:W2:Y:S01]  /*0af0*/  LDG.E.U8.CONSTANT R64, desc[UR6][R8.64] ;  /* 0x0000000608407981 */ /* 0x000ea2000c1e9100 */
[----:B0-----:R-:W-:Y:S02]  /*0b00*/  IADD3 R12, P0, PT, R14, UR8, RZ ;  /* 0x000000080e0c7c10 */ /* 0x001fe4000ff1e0ff */
[----:B------:R-:W-:Y:S01]  /*0b10*/  LOP3.LUT R21, R21, R0, RZ, 0x3c, !PT ;  /* 0x0000000015157212 */ /* 0x000fe200078e3cff */
[----:B------:R0:W2:Y:S02]  /*0b20*/  LDG.E.U8.CONSTANT R67, desc[UR6][R4.64] ;  /* 0x0000000604437981 */ /* 0x0000a4000c1e9100 */
[----:B------:R-:W-:Y:S01]  /*0b30*/  IMAD.X R13, RZ, RZ, UR9, P0 ;  /* 0x00000009ff0d7e24 */ /* 0x000fe200080e06ff */
[----:B------:R-:W-:-:S02]  /*0b40*/  IADD3 R10, P0, PT, R2, UR8, RZ ;  /* 0x00000008020a7c10 */ /* 0x000fc4000ff1e0ff */
[C---:B------:R-:W-:Y:S02]  /*0b50*/  LOP3.LUT R2, R30.reuse, 0xf0, RZ, 0xc0, !PT ;  /* 0x000000f01e027812 */ /* 0x040fe400078ec0ff */
[----:B------:R-:W-:Y:S01]  /*0b60*/  LOP3.LUT R14, R30, 0xf, RZ, 0xc0, !PT ;  /* 0x0000000f1e0e7812 */ /* 0x000fe200078ec0ff */
[----:B------:R-:W-:Y:S01]  /*0b70*/  IMAD.MOV.U32 R17, RZ, RZ, 0xd ;  /* 0x0000000dff117424 */ /* 0x000fe200078e00ff */
[----:B------:R-:W-:Y:S01]  /*0b80*/  SHF.R.U32.HI R2, RZ, 0x4, R2 ;  /* 0x00000004ff027819 */ /* 0x000fe20000011602 */
[----:B------:R-:W-:Y:S01]  /*0b90*/  IMAD.X R11, RZ, RZ, UR9, P0 ;  /* 0x00000009ff0b7e24 */ /* 0x000fe200080e06ff */
[----:B0-----:R-:W-:Y:S01]  /*0ba0*/  IADD3 R4, P1, PT, R37, UR8, RZ ;  /* 0x0000000825047c10 */ /* 0x001fe2000ff3e0ff */
[----:B------:R-:W-:Y:S01]  /*0bb0*/  IMAD.MOV.U32 R23, RZ, RZ, 0x1 ;  /* 0x00000001ff177424 */ /* 0x000fe200078e00ff */
[----:B------:R-:W-:Y:S01]  /*0bc0*/  LOP3.LUT R8, R2, 0xffff, RZ, 0xc0, !PT ;  /* 0x0000ffff02087812 */ /* 0x000fe200078ec0ff */
[----:B------:R-:W-:Y:S01]  /*0bd0*/  IMAD.MOV.U32 R22, RZ, RZ, RZ ;  /* 0x000000ffff167224 */ /* 0x000fe200078e00ff */
[----:B------:R-:W-:Y:S01]  /*0be0*/  IADD3 R14, P0, PT, R14, UR8, RZ ;  /* 0x000000080e0e7c10 */ /* 0x000fe2000ff1e0ff */
[----:B------:R0:W-:Y:S01]  /*0bf0*/  STL.64 [R1+0x30], R16 ;  /* 0x0000301001007387 */ /* 0x0001e20000100a00 */
[----:B------:R-:W-:Y:S01]  /*0c00*/  LOP3.LUT R2, R21, 0xf0, RZ, 0xc0, !PT ;  /* 0x000000f015027812 */ /* 0x000fe200078ec0ff */
[----:B------:R-:W-:-:S02]  /*0c10*/  IMAD.X R5, RZ, RZ, UR9, P1 ;  /* 0x00000009ff057e24 */ /* 0x000fc400088e06ff */
[----:B------:R-:W-:Y:S01]  /*0c20*/  IMAD.X R15, RZ, RZ, UR9, P0 ;  /* 0x00000009ff0f7e24 */ /* 0x000fe200080e06ff */
[----:B------:R-:W-:Y:S01]  /*0c30*/  SHF.R.U32.HI R2, RZ, 0x4, R2 ;  /* 0x00000004ff027819 */ /* 0x000fe20000011602 */
[----:B------:R1:W2:Y:S01]  /*0c40*/  LDG.E.U8.CONSTANT R65, desc[UR6][R12.64] ;  /* 0x000000060c417981 */ /* 0x0002a2000c1e9100 */
[----:B------:R-:W-:Y:S02]  /*0c50*/  IADD3 R8, P0, PT, R8, UR8, RZ ;  /* 0x0000000808087c10 */ /* 0x000fe4000ff1e0ff */
[----:B------:R-:W-:Y:S01]  /*0c60*/  LOP3.LUT R2, R2, 0xffff, RZ, 0xc0, !PT ;  /* 0x0000ffff02027812 */ /* 0x000fe200078ec0ff */
[----:B------:R1:W2:Y:S01]  /*0c70*/  LDG.E.U8.CONSTANT R62, desc[UR6][R4.64] ;  /* 0x00000006043e7981 */ /* 0x0002a2000c1e9100 */
[----:B0-----:R-:W-:Y:S02]  /*0c80*/  IMAD.MOV.U32 R16, RZ, RZ, 0x1a ;  /* 0x0000001aff107424 */ /* 0x001fe400078e00ff */
[----:B------:R-:W-:Y:S01]  /*0c90*/  IMAD.MOV.U32 R17, RZ, RZ, 0x1b ;  /* 0x0000001bff117424 */ /* 0x000fe200078e00ff */
[----:B------:R-:W-:Y:S01]  /*0ca0*/  LOP3.LUT R20, R20, R81, RZ, 0x3c, !PT ;  /* 0x0000005114147212 */ /* 0x000fe200078e3cff */
[----:B------:R0:W-:Y:S01]  /*0cb0*/  STL.64 [R1], R22 ;  /* 0x0000001601007387 */ /* 0x0001e20000100a00 */
[----:B------:R-:W-:Y:S01]  /*0cc0*/  IMAD.X R9, RZ, RZ, UR9, P0 ;  /* 0x00000009ff097e24 */ /* 0x000fe200080e06ff */
[----:B-1----:R-:W-:-:S02]  /*0cd0*/  IADD3 R12, P0, PT, R2, UR8, RZ ;  /* 0x00000008020c7c10 */ /* 0x002fc4000ff1e0ff */
[----:B------:R-:W-:Y:S01]  /*0ce0*/  LOP3.LUT R4, R21, 0xf, RZ, 0xc0, !PT ;  /* 0x0000000f15047812 */ /* 0x000fe200078ec0ff */
[----:B------:R1:W-:Y:S01]  /*0cf0*/  STL.64 [R1+0x68], R16 ;  /* 0x0000681001007387 */ /* 0x0003e20000100a00 */
[----:B------:R-:W-:Y:S02]  /*0d00*/  LOP3.LUT R19, R19, R0, RZ, 0x3c, !PT ;  /* 0x0000000013137212 */ /* 0x000fe400078e3cff */
[----:B------:R-:W-:Y:S01]  /*0d10*/  IADD3 R4, P1, PT, R4, UR8, RZ ;  /* 0x0000000804047c10 */ /* 0x000fe2000ff3e0ff */
[----:B------:R1:W2:Y:S01]  /*0d20*/  LDG.E.U8.CONSTANT R61, desc[UR6][R8.64] ;  /* 0x00000006083d7981 */ /* 0x0002a2000c1e9100 */
[----:B0-----:R-:W-:-:S03]  /*0d30*/  IMAD.MOV.U32 R22, RZ, RZ, 0x1c ;  /* 0x0000001cff167424 */ /* 0x001fc600078e00ff */
[----:B------:R-:W2:Y:S01]  /*0d40*/  LDG.E.U8.CONSTANT R63, desc[UR6][R10.64] ;  /* 0x000000060a3f7981 */ /* 0x000ea2000c1e9100 */
[----:B------:R-:W-:Y:S01]  /*0d50*/  IMAD.MOV.U32 R23, RZ, RZ, 0x1d ;  /* 0x0000001dff177424 */ /* 0x000fe200078e00ff */
[C---:B-1----:R-:W-:Y:S02]  /*0d60*/  LOP3.LUT R16, R20.reuse, 0xf0, RZ, 0xc0, !PT ;  /* 0x000000f014107812 */ /* 0x042fe400078ec0ff */
[----:B------:R-:W2:Y:S01]  /*0d70*/  LDG.E.U8 R2, desc[UR6][R6.64+0x23] ;  /* 0x0000230606027981 */ /* 0x000ea2000c1e1100 */
[----:B------:R-:W-:Y:S01]  /*0d80*/  LOP3.LUT R20, R20, 0xf, RZ, 0xc0, !PT ;  /* 0x0000000f14147812 */ /* 0x000fe200078ec0ff */
[----:B------:R-:W-:Y:S01]  /*0d90*/  IMAD.X R13, RZ, RZ, UR9, P0 ;  /* 0x00000009ff0d7e24 */ /* 0x000fe200080e06ff */
[----:B------:R-:W-:Y:S01]  /*0da0*/  SHF.R.U32.HI R16, RZ, 0x4, R16 ;  /* 0x00000004ff107819 */ /* 0x000fe20000011610 */
[----:B------:R0:W-:Y:S01]  /*0db0*/  STL.64 [R1+0x70], R22 ;  /* 0x0000701601007387 */ /* 0x0001e20000100a00 */
[----:B------:R-:W-:Y:S01]  /*0dc0*/  LOP3.LUT R8, R19, 0xf0, RZ, 0xc0, !PT ;  /* 0x000000f013087812 */ /* 0x000fe200078ec0ff */
[----:B------:R-:W-:Y:S01]  /*0dd0*/  IMAD.X R5, RZ, RZ, UR9, P1 ;  /* 0x00000009ff057e24 */ /* 0x000fe200088e06ff */
[----:B------:R-:W-:Y:S01]  /*0de0*/  LOP3.LUT R16, R16, 0xffff, RZ, 0xc0, !PT ;  /* 0x0000ffff10107812 */ /* 0x000fe200078ec0ff */
[----:B------:R-:W2:Y:S01]  /*0df0*/  LDG.E.U8.CONSTANT R12, desc[UR6][R12.64] ;  /* 0x000000060c0c7981 */ /* 0x000ea2000c1e9100 */
[----:B------:R-:W-:-:S02]  /*0e00*/  SHF.R.U32.HI R9, RZ, 0x4, R8 ;  /* 0x00000004ff097819 */ /* 0x000fc40000011608 */
[----:B------:R-:W-:Y:S01]  /*0e10*/  LOP3.LUT R19, R19, 0xf, RZ, 0xc0, !PT ;  /* 0x0000000f13137812 */ /* 0x000fe200078ec0ff */
[----:B------:R1:W2:Y:S01]  /*0e20*/  LDG.E.U8.CONSTANT R11, desc[UR6][R4.64] ;  /* 0x00000006040b7981 */ /* 0x0002a2000c1e9100 */
[----:B0-----:R-:W-:-:S03]  /*0e30*/  IADD3 R22, P0, PT, R20, UR8, RZ ;  /* 0x0000000814167c10 */ /* 0x001fc6000ff1e0ff */
[----:B------:R-:W2:Y:S02]  /*0e40*/  LDG.E.U8.CONSTANT R10, desc[UR6][R14.64] ;  /* 0x000000060e0a7981 */ /* 0x000ea4000c1e9100 */
[----:B------:R-:W-:Y:S01]  /*0e50*/  IMAD.X R23, RZ, RZ, UR9, P0 ;  /* 0x00000009ff177e24 */ /* 0x000fe200080e06ff */
[----:B------:R-:W-:Y:S02]  /*0e60*/  IADD3 R20, P0, PT, R16, UR8, RZ ;  /* 0x0000000810147c10 */ /* 0x000fe4000ff1e0ff */
[----:B-1----:R-:W-:Y:S02]  /*0e70*/  LOP3.LUT R5, R18, R81, RZ, 0x3c, !PT ;  /* 0x0000005112057212 */ /* 0x002fe400078e3cff */
[----:B------:R-:W-:Y:S02]  /*0e80*/  LOP3.LUT R18, R9, 0xffff, RZ, 0xc0, !PT ;  /* 0x0000ffff09127812 */ /* 0x000fe400078ec0ff */
[----:B------:R-:W-:Y:S01]  /*0e90*/  IADD3 R8, P1, PT, R19, UR8, RZ ;  /* 0x0000000813087c10 */ /* 0x000fe2000ff3e0ff */
[----:B------:R-:W-:Y:S01]  /*0ea0*/  IMAD.X R21, RZ, RZ, UR9, P0 ;  /* 0x00000009ff157e24 */ /* 0x000fe200080e06ff */
[C---:B------:R-:W-:Y:S01]  /*0eb0*/  LOP3.LUT R4, R5.reuse, 0xf, RZ, 0xc0, !PT ;  /* 0x0000000f05047812 */ /* 0x040fe200078ec0ff */
[----:B------:R0:W2:Y:S01]  /*0ec0*/  LDG.E.U8.CONSTANT R13, desc[UR6][R22.64] ;  /* 0x00000006160d7981 */ /* 0x0000a2000c1e9100 */
[----:B------:R-:W-:-:S02]  /*0ed0*/  LOP3.LUT R17, R5, 0xf0, RZ, 0xc0, !PT ;  /* 0x000000f005117812 */ /* 0x000fc400078ec0ff */
[----:B------:R-:W-:Y:S01]  /*0ee0*/  IADD3 R18, P0, PT, R18, UR8, RZ ;  /* 0x0000000812127c10 */ /* 0x000fe2000ff1e0ff */
[----:B------:R-:W-:Y:S01]  /*0ef0*/  IMAD.X R9, RZ, RZ, UR9, P1 ;  /* 0x00000009ff097e24 */ /* 0x000fe200088e06ff */
[----:B------:R-:W-:Y:S01]  /*0f00*/  LOP3.LUT R25, R25, R0, RZ, 0x3c, !PT ;  /* 0x0000000019197212 */ /* 0x000fe200078e3cff */
[----:B------:R1:W2:Y:S01]  /*0f10*/  LDG.E.U8.CONSTANT R14, desc[UR6][R20.64] ;  /* 0x00000006140e7981 */ /* 0x0002a2000c1e9100 */
[----:B------:R-:W-:Y:S01]  /*0f20*/  IADD3 R4, P1, PT, R4, UR8, RZ ;  /* 0x0000000804047c10 */ /* 0x000fe2000ff3e0ff */
[----:B------:R-:W-:Y:S01]  /*0f30*/  IMAD.X R19, RZ, RZ, UR9, P0 ;  /* 0x00000009ff137e24 */ /* 0x000fe200080e06ff */
[----:B0-----:R-:W-:Y:S01]  /*0f40*/  SHF.R.U32.HI R23, RZ, 0x4, R17 ;  /* 0x00000004ff177819 */ /* 0x001fe20000011611 */
[----:B------:R0:W2:Y:S01]  /*0f50*/  LDG.E.U8.CONSTANT R15, desc[UR6][R8.64] ;  /* 0x00000006080f7981 */ /* 0x0000a2000c1e9100 */
[----:B------:R-:W-:Y:S01]  /*0f60*/  LOP3.LUT R22, R25, 0xf0, RZ, 0xc0, !PT ;  /* 0x000000f019167812 */ /* 0x000fe200078ec0ff */
[----:B------:R-:W-:Y:S01]  /*0f70*/  IMAD.X R5, RZ, RZ, UR9, P1 ;  /* 0x00000009ff057e24 */ /* 0x000fe200088e06ff */
[----:B------:R-:W-:Y:S01]  /*0f80*/  LOP3.LUT R23, R23, 0xffff, RZ, 0xc0, !PT ;  /* 0x0000ffff17177812 */ /* 0x000fe200078ec0ff */
[----:B------:R0:W2:Y:S01]  /*0f90*/  LDG.E.U8.CONSTANT R16, desc[UR6][R18.64] ;  /* 0x0000000612107981 */ /* 0x0000a2000c1e9100 */
[----:B-1----:R-:W-:-:S02]  /*0fa0*/  LOP3.LUT R20, R24, R81, RZ, 0x3c, !PT ;  /* 0x0000005118147212 */ /* 0x002fc400078e3cff */
[----:B------:R-:W-:Y:S01]  /*0fb0*/  LOP3.LUT R25, R25, 0xf, RZ, 0xc0, !PT ;  /* 0x0000000f19197812 */ /* 0x000fe200078ec0ff */
[----:B------:R1:W2:Y:S01]  /*0fc0*/  LDG.E.U8.CONSTANT R17, desc[UR6][R4.64] ;  /* 0x0000000604117981 */ /* 0x0002a2000c1e9100 */
[----:B------:R-:W-:Y:S02]  /*0fd0*/  SHF.R.U32.HI R22, RZ, 0x4, R22 ;  /* 0x00000004ff167819 */ /* 0x000fe40000011616 */
[----:B------:R-:W-:Y:S02]  /*0fe0*/  IADD3 R24, P0, PT, R23, UR8, RZ ;  /* 0x0000000817187c10 */ /* 0x000fe4000ff1e0ff */
[----:B0-----:R-:W-:Y:S02]  /*0ff0*/  IADD3 R8, P1, PT, R25, UR8, RZ ;  /* 0x0000000819087c10 */ /* 0x001fe4000ff3e0ff */
[----:B------:R-:W-:Y:S02]  /*1000*/  LOP3.LUT R18, R20, 0xf0, RZ, 0xc0, !PT ;  /* 0x000000f014127812 */ /* 0x000fe400078ec0ff */
[----:B------:R-:W-:-:S02]  /*1010*/  LOP3.LUT R22, R22, 0xffff, RZ, 0xc0, !PT ;  /* 0x0000ffff16167812 */ /* 0x000fc400078ec0ff */
[----:B-1----:R-:W-:Y:S01]  /*1020*/  LOP3.LUT R4, R20, 0xf, RZ, 0xc0, !PT ;  /* 0x0000000f14047812 */ /* 0x002fe200078ec0ff */
[----:B------:R-:W-:Y:S01]  /*1030*/  IMAD.X R25, RZ, RZ, UR9, P0 ;  /* 0x00000009ff197e24 */ /* 0x000fe200080e06ff */
[----:B------:R-:W-:Y:S01]  /*1040*/  SHF.R.U32.HI R5, RZ, 0x4, R18 ;  /* 0x00000004ff057819 */ /* 0x000fe20000011612 */
[----:B------:R-:W-:Y:S01]  /*1050*/  IMAD.X R9, RZ, RZ, UR9, P1 ;  /* 0x00000009ff097e24 */ /* 0x000fe200088e06ff */
[----:B------:R-:W-:Y:S02]  /*1060*/  IADD3 R20, P0, PT, R22, UR8, RZ ;  /* 0x0000000816147c10 */ /* 0x000fe4000ff1e0ff */
[----:B------:R-:W-:Y:S01]  /*1070*/  IADD3 R4, P1, PT, R4, UR8, RZ ;  /* 0x0000000804047c10 */ /* 0x000fe2000ff3e0ff */
[----:B------:R0:W2:Y:S01]  /*1080*/  LDG.E.U8.CONSTANT R18, desc[UR6][R24.64] ;  /* 0x0000000618127981 */ /* 0x0000a2000c1e9100 */
[----:B------:R-:W-:Y:S02]  /*1090*/  LOP3.LUT R22, R5, 0xffff, RZ, 0xc0, !PT ;  /* 0x0000ffff05167812 */ /* 0x000fe400078ec0ff */
[----:B------:R-:W-:Y:S01]  /*10a0*/  LOP3.LUT R31, R31, R0, RZ, 0x3c, !PT ;  /* 0x000000001f1f7212 */ /* 0x000fe200078e3cff */
[----:B------:R-:W-:Y:S01]  /*10b0*/  IMAD.X R21, RZ, RZ, UR9, P0 ;  /* 0x00000009ff157e24 */ /* 0x000fe200080e06ff */
[----:B------:R-:W-:Y:S01]  /*10c0*/  IADD3 R22, P0, PT, R22, UR8, RZ ;  /* 0x0000000816167c10 */ /* 0x000fe2000ff1e0ff */
[----:B------:R-:W-:Y:S01]  /*10d0*/  IMAD.X R5, RZ, RZ, UR9, P1 ;  /* 0x00000009ff057e24 */ /* 0x000fe200088e06ff */
[----:B------:R-:W-:Y:S01]  /*10e0*/  LOP3.LUT R26, R26, R81, RZ, 0x3c, !PT ;  /* 0x000000511a1a7212 */ /* 0x000fe200078e3cff */
[----:B------:R1:W2:Y:S01]  /*10f0*/  LDG.E.U8.CONSTANT R19, desc[UR6][R8.64] ;  /* 0x0000000608137981 */ /* 0x0002a2000c1e9100 */
[----:B0-----:R-:W-:-:S02]  /*1100*/  LOP3.LUT R24, R31, 0xf0, RZ, 0xc0, !PT ;  /* 0x000000f01f187812 */ /* 0x001fc400078ec0ff */
[----:B------:R-:W-:Y:S01]  /*1110*/  LOP3.LUT R31, R31, 0xf, RZ, 0xc0, !PT ;  /* 0x0000000f1f1f7812 */ /* 0x000fe200078ec0ff */
[----:B------:R-:W2:Y:S01]  /*1120*/  LDG.E.U8.CONSTANT R20, desc[UR6][R20.64] ;  /* 0x0000000614147981 */ /* 0x000ea2000c1e9100 */
[----:B------:R-:W-:Y:S01]  /*1130*/  SHF.R.U32.HI R24, RZ, 0x4, R24 ;  /* 0x00000004ff187819 */ /* 0x000fe20000011618 */
[----:B------:R-:W-:Y:S01]  /*1140*/  IMAD.X R23, RZ, RZ, UR9, P0 ;  /* 0x00000009ff177e24 */ /* 0x000fe200080e06ff */
[----:B-1----:R-:W-:Y:S02]  /*1150*/  LOP3.LUT R8, R26, 0xf0, RZ, 0xc0, !PT ;  /* 0x000000f01a087812 */ /* 0x002fe400078ec0ff */
[----:B------:R-:W-:Y:S01]  /*1160*/  LOP3.LUT R24, R24, 0xffff, RZ, 0xc0, !PT ;  /* 0x0000ffff18187812 */ /* 0x000fe200078ec0ff */
[----:B------:R-:W-:Y:S01]  /*1170*/  IMAD.MOV.U32 R33, RZ, RZ, 0x13 ;  /* 0x00000013ff217424 */ /* 0x000fe200078e00ff */
[----:B------:R0:W2:Y:S01]  /*1180*/  LDG.E.U8.CONSTANT R21, desc[UR6][R4.64] ;  /* 0x0000000604157981 */ /* 0x0000a2000c1e9100 */
[----:B------:R-:W-:Y:S01]  /*1190*/  LOP3.LUT R26, R26, 0xf, RZ, 0xc0, !PT ;  /* 0x0000000f1a1a7812 */ /* 0x000fe200078ec0ff */
[----:B------:R-:W-:Y:S01]  /*11a0*/  IMAD.MOV.U32 R32, RZ, RZ, 0x12 ;  /* 0x00000012ff207424 */ /* 0x000fe200078e00ff */
[----:B------:R-:W-:Y:S01]  /*11b0*/  LOP3.LUT R30, R27, R0, RZ, 0x3c, !PT ;  /* 0x000000001b1e7212 */ /* 0x000fe200078e3cff */
[----:B------:R-:W2:Y:S01]  /*11c0*/  LDG.E.U8.CONSTANT R22, desc[UR6][R22.64] ;  /* 0x0000000616167981 */ /* 0x000ea2000c1e9100 */
[----:B------:R-:W-:-:S02]  /*11d0*/  SHF.R.U32.HI R9, RZ, 0x4, R8 ;  /* 0x00000004ff097819 */ /* 0x000fc40000011608 */
[----:B0-----:R-:W-:Y:S02]  /*11e0*/  IADD3 R4, P0, PT, R31, UR8, RZ ;  /* 0x000000081f047c10 */ /* 0x001fe4000ff1e0ff */
[----:B------:R-:W-:-:S03]  /*11f0*/  IADD3 R8, P1, PT, R26, UR8, RZ ;  /* 0x000000081a087c10 */ /* 0x000fc6000ff3e0ff */
[----:B------:R-:W-:Y:S01]  /*1200*/  IMAD.X R5, RZ, RZ, UR9, P0 ;  /* 0x00000009ff057e24 */ /* 0x000fe200080e06ff */
[----:B------:R-:W-:Y:S02]  /*1210*/  IADD3 R24, P0, PT, R24, UR8, RZ ;  /* 0x0000000818187c10 */ /* 0x000fe4000ff1e0ff */
[C---:B------:R-:W-:Y:S01]  /*1220*/  LOP3.LUT R27, R30.reuse, 0xf, RZ, 0xc0, !PT ;  /* 0x0000000f1e1b7812 */ /* 0x040fe200078ec0ff */
[----:B------:R0:W-:Y:S01]  /*1230*/  STL.64 [R1+0x48], R32 ;  /* 0x0000482001007387 */ /* 0x0001e20000100a00 */
[----:B------:R-:W-:Y:S02]  /*1240*/  LOP3.LUT R26, R9, 0xffff, RZ, 0xc0, !PT ;  /* 0x0000ffff091a7812 */ /* 0x000fe400078ec0ff */
[----:B------:R-:W-:Y:S01]  /*1250*/  LOP3.LUT R30, R30, 0xf0, RZ, 0xc0, !PT ;  /* 0x000000f01e1e7812 */ /* 0x000fe200078ec0ff */
[----:B------:R-:W-:Y:S01]  /*1260*/  IMAD.X R25, RZ, RZ, UR9, P0 ;  /* 0x00000009ff197e24 */ /* 0x000fe200080e06ff */
[----:B------:R-:W-:Y:S01]  /*1270*/  LOP3.LUT R28, R28, R81, RZ, 0x3c, !PT ;  /* 0x000000511c1c7212 */ /* 0x000fe200078e3cff */
[----:B------:R1:W2:Y:S01]  /*1280*/  LDG.E.U8.CONSTANT R23, desc[UR6][R4.64] ;  /* 0x0000000604177981 */ /* 0x0002a2000c1e9100 */
[----:B------:R-:W-:Y:S01]  /*1290*/  IMAD.X R9, RZ, RZ, UR9, P1 ;  /* 0x00000009ff097e24 */ /* 0x000fe200088e06ff */
[----:B------:R-:W-:-:S02]  /*12a0*/  IADD3 R26, P0, PT, R26, UR8, RZ ;  /* 0x000000081a1a7c10 */ /* 0x000fc4000ff1e0ff */
[----:B------:R-:W-:Y:S01]  /*12b0*/  SHF.R.U32.HI R31, RZ, 0x4, R30 ;  /* 0x00000004ff1f7819 */ /* 0x000fe2000001161e */
[----:B------:R-:W2:Y:S01]  /*12c0*/  LDG.E.U8.CONSTANT R24, desc[UR6][R24.64] ;  /* 0x0000000618187981 */ /* 0x000ea2000c1e9100 */
[----:B0-----:R-:W-:Y:S02]  /*12d0*/  IMAD.MOV.U32 R32, RZ, RZ, 0x22 ;  /* 0x00000022ff207424 */ /* 0x001fe400078e00ff */
[----:B------:R-:W-:Y:S01]  /*12e0*/  IMAD.MOV.U32 R33, RZ, RZ, 0x23 ;  /* 0x00000023ff217424 */ /* 0x000fe200078e00ff */
[----:B-1----:R-:W-:Y:S02]  /*12f0*/  IADD3 R4, P1, PT, R27, UR8, RZ ;  /* 0x000000081b047c10 */ /* 0x002fe4000ff3e0ff */
[----:B------:R-:W-:Y:S02]  /*1300*/  LOP3.LUT R30, R28, 0xf0, RZ, 0xc0, !PT ;  /* 0x000000f01c1e7812 */ /* 0x000fe400078ec0ff */
[----:B------:R0:W-:Y:S01]  /*1310*/  STL.64 [R1+0x88], R32 ;  /* 0x0000882001007387 */ /* 0x0001e20000100a00 */
[----:B------:R-:W-:-:S02]  /*1320*/  IMAD.X R27, RZ, RZ, UR9, P0 ;  /* 0x00000009ff1b7e24 */ /* 0x000fc400080e06ff */
[----:B------:R-:W-:Y:S01]  /*1330*/  IMAD.X R5, RZ, RZ, UR9, P1 ;  /* 0x00000009ff057e24 */ /* 0x000fe200088e06ff */
[----:B------:R-:W-:Y:S01]  /*1340*/  SHF.R.U32.HI R30, RZ, 0x4, R30 ;  /* 0x00000004ff1e7819 */ /* 0x000fe2000001161e */
[----:B------:R1:W2:Y:S01]  /*1350*/  LDG.E.U8.CONSTANT R25, desc[UR6][R8.64] ;  /* 0x0000000608197981 */ /* 0x0002a2000c1e9100 */
[----:B0-----:R-:W-:-:S03]  /*1360*/  LOP3.LUT R32, R31, 0xffff, RZ, 0xc0, !PT ;  /* 0x0000ffff1f207812 */ /* 0x001fc600078ec0ff */
[----:B------:R-:W2:Y:S01]  /*1370*/  LDG.E.U8.CONSTANT R26, desc[UR6][R26.64] ;  /* 0x000000061a1a7981 */ /* 0x000ea2000c1e9100 */
[----:B------:R-:W-:Y:S02]  /*1380*/  LOP3.LUT R31, R29, R0, RZ, 0x3c, !PT ;  /* 0x000000001d1f7212 */ /* 0x000fe400078e3cff */
[----:B------:R-:W-:Y:S02]  /*1390*/  LOP3.LUT R29, R28, 0xf, RZ, 0xc0, !PT ;  /* 0x0000000f1c1d7812 */ /* 0x000fe400078ec0ff */
[----:B------:R-:W-:Y:S02]  /*13a0*/  IADD3 R28, P0, PT, R32, UR8, RZ ;  /* 0x00000008201c7c10 */ /* 0x000fe4000ff1e0ff */
[----:B-1----:R-:W-:Y:S02]  /*13b0*/  LOP3.LUT R9, R31, 0xf0, RZ, 0xc0, !PT ;  /* 0x000000f01f097812 */ /* 0x002fe400078ec0ff */
[----:B------:R-:W-:Y:S01]  /*13c0*/  IADD3 R8, P1, PT, R29, UR8, RZ ;  /* 0x000000081d087c10 */ /* 0x000fe2000ff3e0ff */
[----:B------:R0:W2:Y:S01]  /*13d0*/  LDG.E.U8.CONSTANT R27, desc[UR6][R4.64] ;  /* 0x00000006041b7981 */ /* 0x0000a2000c1e9100 */
[----:B------:R-:W-:Y:S01]  /*13e0*/  LOP3.LUT R30, R30, 0xffff, RZ, 0xc0, !PT ;  /* 0x0000ffff1e1e7812 */ /* 0x000fe200078ec0ff */
[----:B------:R-:W-:Y:S01]  /*13f0*/  IMAD.X R29, RZ, RZ, UR9, P0 ;  /* 0x00000009ff1d7e24 */ /* 0x000fe200080e06ff */
[----:B------:R-:W-:-:S02]  /*1400*/  LOP3.LUT R36, R36, R81, RZ, 0x3c, !PT ;  /* 0x0000005124247212 */ /* 0x000fc400078e3cff */
[----:B------:R-:W-:Y:S02]  /*1410*/  IADD3 R30, P0, PT, R30, UR8, RZ ;  /* 0x000000081e1e7c10 */ /* 0x000fe4000ff1e0ff */
[----:B0-----:R-:W-:Y:S02]  /*1420*/  LOP3.LUT R4, R31, 0xf, RZ, 0xc0, !PT ;  /* 0x0000000f1f047812 */ /* 0x001fe400078ec0ff */
[----:B------:R-:W-:Y:S01]  /*1430*/  SHF.R.U32.HI R5, RZ, 0x4, R9 ;  /* 0x00000004ff057819 */ /* 0x000fe20000011609 */
[----:B------:R-:W-:Y:S01]  /*1440*/  IMAD.X R9, RZ, RZ, UR9, P1 ;  /* 0x00000009ff097e24 */ /* 0x000fe200088e06ff */
[----:B------:R-:W-:Y:S01]  /*1450*/  IADD3 R4, P1, PT, R4, UR8, RZ ;  /* 0x0000000804047c10 */ /* 0x000fe2000ff3e0ff */
[----:B------:R-:W2:Y:S01]  /*1460*/  LDG.E.U8.CONSTANT R28, desc[UR6][R28.64] ;  /* 0x000000061c1c7981 */ /* 0x000ea2000c1e9100 */
[----:B------:R-:W-:Y:S01]  /*1470*/  LOP3.LUT R32, R5, 0xffff, RZ, 0xc0, !PT ;  /* 0x0000ffff05207812 */ /* 0x000fe200078ec0ff */
[----:B------:R-:W-:Y:S01]  /*1480*/  IMAD.X R31, RZ, RZ, UR9, P0 ;  /* 0x00000009ff1f7e24 */ /* 0x000fe200080e06ff */
[----:B------:R-:W-:Y:S01]  /*1490*/  LOP3.LUT R37, R36, 0xf0, RZ, 0xc0, !PT ;  /* 0x000000f024257812 */ /* 0x000fe200078ec0ff */
[----:B------:R-:W-:Y:S01]  /*14a0*/  IMAD.X R5, RZ, RZ, UR9, P1 ;  /* 0x00000009ff057e24 */ /* 0x000fe200088e06ff */
[----:B------:R-:W-:-:S02]  /*14b0*/  IADD3 R32, P0, PT, R32, UR8, RZ ;  /* 0x0000000820207c10 */ /* 0x000fc4000ff1e0ff */
[-C--:B------:R-:W-:Y:S01]  /*14c0*/  LOP3.LUT R35, R35, R0.reuse, RZ, 0x3c, !PT ;  /* 0x0000000023237212 */ /* 0x080fe200078e3cff */
[----:B------:R-:W2:Y:S01]  /*14d0*/  LDG.E.U8.CONSTANT R30, desc[UR6][R30.64] ;  /* 0x000000061e1e7981 */ /* 0x000ea2000c1e9100 */
[----:B------:R-:W-:Y:S01]  /*14e0*/  LOP3.LUT R36, R36, 0xf, RZ, 0xc0, !PT ;  /* 0x0000000f24247812 */ /* 0x000fe200078ec0ff */
[----:B------:R-:W-:Y:S02]  /*14f0*/  IMAD.X R33, RZ, RZ, UR9, P0 ;  /* 0x00000009ff217e24 */ /* 0x000fe400080e06ff */
[----:B------:R0:W2:Y:S01]  /*1500*/  LDG.E.U8.CONSTANT R29, desc[UR6][R8.64] ;  /* 0x00000006081d7981 */ /* 0x0000a2000c1e9100 */
[----:B------:R-:W-:Y:S02]  /*1510*/  LOP3.LUT R40, R34, R81, RZ, 0x3c, !PT ;  /* 0x0000005122287212 */ /* 0x000fe400078e3cff */
[----:B---3--:R-:W-:Y:S01]  /*1520*/  LOP3.LUT R39, R39, R0, RZ, 0x3c, !PT ;  /* 0x0000000027277212 */ /* 0x008fe200078e3cff */
[----:B------:R-:W3:Y:S04]  /*1530*/  LDG.E.U8.CONSTANT R32, desc[UR6][R32.64] ;  /* 0x0000000620207981 */ /* 0x000ee8000c1e9100 */
[----:B------:R1:W3:Y:S01]  /*1540*/  LDG.E.U8.CONSTANT R31, desc[UR6][R4.64] ;  /* 0x00000006041f7981 */ /* 0x0002e2000c1e9100 */
[----:B0-----:R-:W-:-:S02]  /*1550*/  SHF.R.U32.HI R8, RZ, 0x4, R37 ;  /* 0x00000004ff087819 */ /* 0x001fc40000011625 */
[C---:B------:R-:W-:Y:S02]  /*1560*/  LOP3.LUT R9, R35.reuse, 0xf0, RZ, 0xc0, !PT ;  /* 0x000000f023097812 */ /* 0x040fe400078ec0ff */
[----:B------:R-:W-:Y:S02]  /*1570*/  LOP3.LUT R8, R8, 0xffff, RZ, 0xc0, !PT ;  /* 0x0000ffff08087812 */ /* 0x000fe400078ec0ff */
[----:B-1----:R-:W-:Y:S02]  /*1580*/  IADD3 R4, P0, PT, R36, UR8, RZ ;  /* 0x0000000824047c10 */ /* 0x002fe4000ff1e0ff */
[----:B------:R-:W-:Y:S02]  /*1590*/  LOP3.LUT R35, R35, 0xf, RZ, 0xc0, !PT ;  /* 0x0000000f23237812 */ /* 0x000fe400078ec0ff */
[----:B------:R-:W-:Y:S01]  /*15a0*/  SHF.R.U32.HI R9, RZ, 0x4, R9 ;  /* 0x00000004ff097819 */ /* 0x000fe20000011609 */
[----:B------:R-:W-:Y:S01]  /*15b0*/  IMAD.X R5, RZ, RZ, UR9, P0 ;  /* 0x00000009ff057e24 */ /* 0x000fe200080e06ff */
[----:B------:R-:W-:-:S02]  /*15c0*/  IADD3 R34, P0, PT, R8, UR8, RZ ;  /* 0x0000000808227c10 */ /* 0x000fc4000ff1e0ff */
[----:B------:R-:W-:Y:S02]  /*15d0*/  IADD3 R8, P1, PT, R35, UR8, RZ ;  /* 0x0000000823087c10 */ /* 0x000fe4000ff3e0ff */
[C---:B------:R-:W-:Y:S01]  /*15e0*/  LOP3.LUT R37, R40.reuse, 0xf, RZ, 0xc0, !PT ;  /* 0x0000000f28257812 */ /* 0x040fe200078ec0ff */
[----:B------:R0:W3:Y:S01]  /*15f0*/  LDG.E.U8.CONSTANT R33, desc[UR6][R4.64] ;  /* 0x0000000604217981 */ /* 0x0000e2000c1e9100 */
[----:B------:R-:W-:Y:S02]  /*1600*/  LOP3.LUT R36, R9, 0xffff, RZ, 0xc0, !PT ;  /* 0x0000ffff09247812 */ /* 0x000fe400078ec0ff */
[----:B------:R-:W-:Y:S01]  /*1610*/  LOP3.LUT R40, R40, 0xf0, RZ, 0xc0, !PT ;  /* 0x000000f028287812 */ /* 0x000fe200078ec0ff */
[----:B------:R-:W-:Y:S01]  /*1620*/  IMAD.X R35, RZ, RZ, UR9, P0 ;  /* 0x00000009ff237e24 */ /* 0x000fe200080e06ff */
[----:B------:R-:W-:Y:S01]  /*1630*/  IADD3 R36, P0, PT, R36, UR8, RZ ;  /* 0x0000000824247c10 */ /* 0x000fe2000ff1e0ff */
[----:B------:R-:W-:Y:S01]  /*1640*/  IMAD.X R9, RZ, RZ, UR9, P1 ;  /* 0x00000009ff097e24 */ /* 0x000fe200088e06ff */
[----:B------:R-:W-:-:S02]  /*1650*/  SHF.R.U32.HI R40, RZ, 0x4, R40 ;  /* 0x00000004ff287819 */ /* 0x000fc40000011628 */
[----:B------:R-:W-:Y:S01]  /*1660*/  LOP3.LUT R42, R39, 0xf0, RZ, 0xc0, !PT ;  /* 0x000000f0272a7812 */ /* 0x000fe200078ec0ff */
[----:B------:R-:W3:Y:S01]  /*1670*/  LDG.E.U8.CONSTANT R34, desc[UR6][R34.64] ;  /* 0x0000000622227981 */ /* 0x000ee2000c1e9100 */
[----:B0-----:R-:W-:Y:S01]  /*1680*/  IADD3 R4, P1, PT, R37, UR8, RZ ;  /* 0x0000000825047c10 */ /* 0x001fe2000ff3e0ff */
[----:B------:R-:W-:Y:S01]  /*1690*/  IMAD.X R37, RZ, RZ, UR9, P0 ;  /* 0x00000009ff257e24 */ /* 0x000fe200080e06ff */
[----:B------:R-:W-:Y:S02]  /*16a0*/  LOP3.LUT R41, R40, 0xffff, RZ, 0xc0, !PT ;  /* 0x0000ffff28297812 */ /* 0x000fe400078ec0ff */
[----:B----4-:R-:W-:Y:S01]  /*16b0*/  LOP3.LUT R40, R38, R81, RZ, 0x3c, !PT ;  /* 0x0000005126287212 */ /* 0x010fe200078e3cff */
[----:B------:R-:W-:Y:S01]  /*16c0*/  IMAD.X R5, RZ, RZ, UR9, P1 ;  /* 0x00000009ff057e24 */ /* 0x000fe200088e06ff */
[----:B------:R-:W-:Y:S01]  /*16d0*/  LOP3.LUT R39, R39, 0xf, RZ, 0xc0, !PT ;  /* 0x0000000f27277812 */ /* 0x000fe200078ec0ff */
[----:B------:R-:W4:Y:S01]  /*16e0*/  LDG.E.U8.CONSTANT R36, desc[UR6][R36.64] ;  /* 0x0000000624247981 */ /* 0x000f22000c1e9100 */
[----:B------:R-:W-:-:S03]  /*16f0*/  IADD3 R38, P0, PT, R41, UR8, RZ ;  /* 0x0000000829267c10 */ /* 0x000fc6000ff1e0ff */
[----:B------:R0:W4:Y:S04]  /*1700*/  LDG.E.U8.CONSTANT R35, desc[UR6][R8.64] ;  /* 0x0000000608237981 */ /* 0x000128000c1e9100 */
[----:B------:R1:W4:Y:S01]  /*1710*/  LDG.E.U8.CONSTANT R37, desc[UR6][R4.64] ;  /* 0x0000000604257981 */ /* 0x000322000c1e9100 */
[----:B0-----:R-:W-:Y:S02]  /*1720*/  SHF.R.U32.HI R9, RZ, 0x4, R42 ;  /* 0x00000004ff097819 */ /* 0x001fe4000001162a */
[----:B------:R-:W-:Y:S02]  /*1730*/  LOP3.LUT R42, R40, 0xf0, RZ, 0xc0, !PT ;  /* 0x000000f0282a7812 */ /* 0x000fe400078ec0ff */
[----:B------:R-:W-:Y:S02]  /*1740*/  IADD3 R8, P1, PT, R39, UR8, RZ ;  /* 0x0000000827087c10 */ /* 0x000fe4000ff3e0ff */
[----:B------:R-:W-:-:S02]  /*1750*/  LOP3.LUT R41, R9, 0xffff, RZ, 0xc0, !PT ;  /* 0x0000ffff09297812 */ /* 0x000fc400078ec0ff */
[----:B-1----:R-:W-:Y:S01]  /*1760*/  LOP3.LUT R4, R40, 0xf, RZ, 0xc0, !PT ;  /* 0x0000000f28047812 */ /* 0x002fe200078ec0ff */
[----:B------:R-:W-:Y:S01]  /*1770*/  IMAD.X R39, RZ, RZ, UR9, P0 ;  /* 0x00000009ff277e24 */ /* 0x000fe200080e06ff */
[----:B------:R-:W-:Y:S01]  /*1780*/  SHF.R.U32.HI R5, RZ, 0x4, R42 ;  /* 0x00000004ff057819 */ /* 0x000fe2000001162a */
[----:B------:R-:W-:Y:S01]  /*1790*/  IMAD.X R9, RZ, RZ, UR9, P1 ;  /* 0x00000009ff097e24 */ /* 0x000fe200088e06ff */
[----:B------:R-:W-:Y:S02]  /*17a0*/  IADD3 R40, P0, PT, R41, UR8, RZ ;  /* 0x0000000829287c10 */ /* 0x000fe4000ff1e0ff */
[----:B------:R-:W-:Y:S01]  /*17b0*/  IADD3 R4, P1, PT, R4, UR8, RZ ;  /* 0x0000000804047c10 */ /* 0x000fe2000ff3e0ff */
[----:B------:R-:W4:Y:S01]  /*17c0*/  LDG.E.U8.CONSTANT R38, desc[UR6][R38.64] ;  /* 0x0000000626267981 */ /* 0x000f22000c1e9100 */
[----:B------:R-:W-:Y:S02]  /*17d0*/  LOP3.LUT R42, R5, 0xffff, RZ, 0xc0, !PT ;  /* 0x0000ffff052a7812 */ /* 0x000fe400078ec0ff */
[----:B--2---:R-:W-:Y:S01]  /*17e0*/  LOP3.LUT R46, R43, R0, RZ, 0x3c, !PT ;  /* 0x000000002b2e7212 */ /* 0x004fe200078e3cff */
[----:B------:R-:W-:Y:S01]  /*17f0*/  IMAD.X R41, RZ, RZ, UR9, P0 ;  /* 0x00000009ff297e24 */ /* 0x000fe200080e06ff */
[----:B------:R-:W-:Y:S01]  /*1800*/  IADD3 R42, P0, PT, R42, UR8, RZ ;  /* 0x000000082a2a7c10 */ /* 0x000fe2000ff1e0ff */
[----:B------:R-:W-:Y:S01]  /*1810*/  IMAD.X R5, RZ, RZ, UR9, P1 ;  /* 0x00000009ff057e24 */ /* 0x000fe200088e06ff */
[----:B------:R-:W-:-:S02]  /*1820*/  LOP3.LUT R47, R46, 0xf0, RZ, 0xc0, !PT ;  /* 0x000000f02e2f7812 */ /* 0x000fc400078ec0ff */
[----:B------:R-:W-:Y:S01]  /*1830*/  LOP3.LUT R46, R46, 0xf, RZ, 0xc0, !PT ;  /* 0x0000000f2e2e7812 */ /* 0x000fe200078ec0ff */
[----:B------:R0:W2:Y:S01]  /*1840*/  LDG.E.U8.CONSTANT R39, desc[UR6][R8.64] ;  /* 0x0000000608277981 */ /* 0x0000a2000c1e9100 */
[-C--:B------:R-:W-:Y:S01]  /*1850*/  LOP3.LUT R45, R45, R81.reuse, RZ, 0x3c, !PT ;  /* 0x000000512d2d7212 */ /* 0x080fe200078e3cff */
[----:B------:R-:W-:Y:S02]  /*1860*/  IMAD.X R43, RZ, RZ, UR9, P0 ;  /* 0x00000009ff2b7e24 */ /* 0x000fe400080e06ff */
[----:B------:R-:W2:Y:S01]  /*1870*/  LDG.E.U8.CONSTANT R40, desc[UR6][R40.64] ;  /* 0x0000000628287981 */ /* 0x000ea2000c1e9100 */
[----:B------:R-:W-:Y:S02]  /*1880*/  LOP3.LUT R50, R44, R0, RZ, 0x3c, !PT ;  /* 0x000000002c327212 */ /* 0x000fe400078e3cff */
[----:B------:R-:W-:Y:S01]  /*1890*/  LOP3.LUT R49, R49, R81, RZ, 0x3c, !PT ;  /* 0x0000005131317212 */ /* 0x000fe200078e3cff */
[----:B------:R-:W2:Y:S01]  /*18a0*/  LDG.E.U8.CONSTANT R42, desc[UR6][R42.64] ;  /* 0x000000062a2a7981 */ /* 0x000ea2000c1e9100 */
[----:B0-----:R-:W-:-:S02]  /*18b0*/  SHF.R.U32.HI R8, RZ, 0x4, R47 ;  /* 0x00000004ff087819 */ /* 0x001fc4000001162f */
[C---:B------:R-:W-:Y:S01]  /*18c0*/  LOP3.LUT R9, R45.reuse, 0xf0, RZ, 0xc0, !PT ;  /* 0x000000f02d097812 */ /* 0x040fe200078ec0ff */
[----:B------:R0:W2:Y:S01]  /*18d0*/  LDG.E.U8.CONSTANT R41, desc[UR6][R4.64] ;  /* 0x0000000604297981 */ /* 0x0000a2000c1e9100 */
[----:B------:R-:W-:Y:S02]  /*18e0*/  LOP3.LUT R8, R8, 0xffff, RZ, 0xc0, !PT ;  /* 0x0000ffff08087812 */ /* 0x000fe400078ec0ff */
[----:B------:R-:W-:Y:S02]  /*18f0*/  LOP3.LUT R45, R45, 0xf, RZ, 0xc0, !PT ;  /* 0x0000000f2d2d7812 */ /* 0x000fe400078ec0ff */
[----:B------:R-:W-:Y:S02]  /*1900*/  SHF.R.U32.HI R9, RZ, 0x4, R9 ;  /* 0x00000004ff097819 */ /* 0x000fe40000011609 */
[----:B0-----:R-:W-:Y:S02]  /*1910*/  IADD3 R4, P0, PT, R46, UR8, RZ ;  /* 0x000000082e047c10 */ /* 0x001fe4000ff1e0ff */
[----:B------:R-:W-:-:S03]  /*1920*/  LOP3.LUT R47, R50, 0xf, RZ, 0xc0, !PT ;  /* 0x0000000f322f7812 */ /* 0x000fc600078ec0ff */
[----:B------:R-:W-:Y:S01]  /*1930*/  IMAD.X R5, RZ, RZ, UR9, P0 ;  /* 0x00000009ff057e24 */ /* 0x000fe200080e06ff */
[----:B------:R-:W-:Y:S02]  /*1940*/  IADD3 R44, P0, PT, R8, UR8, RZ ;  /* 0x00000008082c7c10 */ /* 0x000fe4000ff1e0ff */
[----:B------:R-:W-:Y:S02]  /*1950*/  IADD3 R8, P1, PT, R45, UR8, RZ ;  /* 0x000000082d087c10 */ /* 0x000fe4000ff3e0ff */
[----:B------:R-:W-:Y:S02]  /*1960*/  LOP3.LUT R46, R9, 0xffff, RZ, 0xc0, !PT ;  /* 0x0000ffff092e7812 */ /* 0x000fe400078ec0ff */
[----:B------:R-:W-:Y:S01]  /*1970*/  LOP3.LUT R50, R50, 0xf0, RZ, 0xc0, !PT ;  /* 0x000000f032327812 */ /* 0x000fe200078ec0ff */
[----:B------:R-:W-:Y:S01]  /*1980*/  IMAD.X R45, RZ, RZ, UR9, P0 ;  /* 0x00000009ff2d7e24 */ /* 0x000fe200080e06ff */
[----:B------:R0:W2:Y:S01]  /*1990*/  LDG.E.U8.CONSTANT R43, desc[UR6][R4.64] ;  /* 0x00000006042b7981 */ /* 0x0000a2000c1e9100 */
[----:B------:R-:W-:Y:S01]  /*19a0*/  IMAD.X R9, RZ, RZ, UR9, P1 ;  /* 0x00000009ff097e24 */ /* 0x000fe200088e06ff */
[----:B------:R-:W-:-:S02]  /*19b0*/  IADD3 R46, P0, PT, R46, UR8, RZ ;  /* 0x000000082e2e7c10 */ /* 0x000fc4000ff1e0ff */
[----:B------:R-:W-:Y:S01]  /*19c0*/  SHF.R.U32.HI R50, RZ, 0x4, R50 ;  /* 0x00000004ff327819 */ /* 0x000fe20000011632 */
[----:B------:R-:W2:Y:S01]  /*19d0*/  LDG.E.U8.CONSTANT R44, desc[UR6][R44.64] ;  /* 0x000000062c2c7981 */ /* 0x000ea2000c1e9100 */
[----:B------:R-:W-:Y:S02]  /*19e0*/  LOP3.LUT R52, R49, 0xf0, RZ, 0xc0, !PT ;  /* 0x000000f031347812 */ /* 0x000fe400078ec0ff */
[----:B0-----:R-:W-:Y:S01]  /*19f0*/  IADD3 R4, P1, PT, R47, UR8, RZ ;  /* 0x000000082f047c10 */ /* 0x001fe2000ff3e0ff */
[----:B------:R-:W-:Y:S01]  /*1a00*/  IMAD.X R47, RZ, RZ, UR9, P0 ;  /* 0x00000009ff2f7e24 */ /* 0x000fe200080e06ff */
[----:B------:R-:W-:Y:S02]  /*1a10*/  LOP3.LUT R51, R50, 0xffff, RZ, 0xc0, !PT ;  /* 0x0000ffff32337812 */ /* 0x000fe400078ec0ff */
[----:B------:R-:W-:Y:S01]  /*1a20*/  LOP3.LUT R50, R48, R0, RZ, 0x3c, !PT ;  /* 0x0000000030327212 */ /* 0x000fe200078e3cff */
[----:B------:R0:W2:Y:S01]  /*1a30*/  LDG.E.U8.CONSTANT R45, desc[UR6][R8.64] ;  /* 0x00000006082d7981 */ /* 0x0000a2000c1e9100 */
[----:B------:R-:W-:Y:S01]  /*1a40*/  IMAD.X R5, RZ, RZ, UR9, P1 ;  /* 0x00000009ff057e24 */ /* 0x000fe200088e06ff */
[----:B------:R-:W-:-:S02]  /*1a50*/  LOP3.LUT R49, R49, 0xf, RZ, 0xc0, !PT ;  /* 0x0000000f31317812 */ /* 0x000fc400078ec0ff */
[----:B------:R-:W-:Y:S01]  /*1a60*/  IADD3 R48, P0, PT, R51, UR8, RZ ;  /* 0x0000000833307c10 */ /* 0x000fe2000ff1e0ff */
[----:B------:R-:W2:Y:S01]  /*1a70*/  LDG.E.U8.CONSTANT R46, desc[UR6][R46.64] ;  /* 0x000000062e2e7981 */ /* 0x000ea2000c1e9100 */
[----:B0-----:R-:W-:Y:S02]  /*1a80*/  SHF.R.U32.HI R9, RZ, 0x4, R52 ;  /* 0x00000004ff097819 */ /* 0x001fe40000011634 */
[----:B------:R-:W-:Y:S02]  /*1a90*/  LOP3.LUT R52, R50, 0xf0, RZ, 0xc0, !PT ;  /* 0x000000f032347812 */ /* 0x000fe400078ec0ff */
[----:B------:R-:W-:Y:S01]  /*1aa0*/  IADD3 R8, P1, PT, R49, UR8, RZ ;  /* 0x0000000831087c10 */ /* 0x000fe2000ff3e0ff */
[----:B------:R0:W2:Y:S01]  /*1ab0*/  LDG.E.U8.CONSTANT R47, desc[UR6][R4.64] ;  /* 0x00000006042f7981 */ /* 0x0000a2000c1e9100 */
[----:B------:R-:W-:Y:S01]  /*1ac0*/  LOP3.LUT R51, R9, 0xffff, RZ, 0xc0, !PT ;  /* 0x0000ffff09337812 */ /* 0x000fe200078ec0ff */
[----:B------:R-:W-:Y:S02]  /*1ad0*/  IMAD.X R49, RZ, RZ, UR9, P0 ;  /* 0x00000009ff317e24 */ /* 0x000fe400080e06ff */
[----:B------:R-:W-:Y:S01]  /*1ae0*/  IMAD.X R9, RZ, RZ, UR9, P1 ;  /* 0x00000009ff097e24 */ /* 0x000fe200088e06ff */
[----:B------:R-:W-:-:S02]  /*1af0*/  LOP3.LUT R56, R53, R81, RZ, 0x3c, !PT ;  /* 0x0000005135387212 */ /* 0x000fc400078e3cff */
[----:B------:R-:W2:Y:S01]  /*1b00*/  LDG.E.U8.CONSTANT R48, desc[UR6][R48.64] ;  /* 0x0000000630307981 */ /* 0x000ea2000c1e9100 */
[----:B0-----:R-:W-:Y:S02]  /*1b10*/  LOP3.LUT R4, R50, 0xf, RZ, 0xc0, !PT ;  /* 0x0000000f32047812 */ /* 0x001fe400078ec0ff */
[----:B------:R-:W-:Y:S02]  /*1b20*/  SHF.R.U32.HI R5, RZ, 0x4, R52 ;  /* 0x00000004ff057819 */ /* 0x000fe40000011634 */
[----:B------:R-:W-:Y:S02]  /*1b30*/  IADD3 R50, P0, PT, R51, UR8, RZ ;  /* 0x0000000833327c10 */ /* 0x000fe4000ff1e0ff */
[----:B------:R-:W-:Y:S01]  /*1b40*/  IADD3 R4, P1, PT, R4, UR8, RZ ;  /* 0x0000000804047c10 */ /* 0x000fe2000ff3e0ff */
[----:B------:R0:W2:Y:S01]  /*1b50*/  LDG.E.U8.CONSTANT R49, desc[UR6][R8.64] ;  /* 0x0000000608317981 */ /* 0x0000a2000c1e9100 */
[----:B------:R-:W-:Y:S01]  /*1b60*/  LOP3.LUT R52, R5, 0xffff, RZ, 0xc0, !PT ;  /* 0x0000ffff05347812 */ /* 0x000fe200078ec0ff */
[----:B------:R-:W-:Y:S01]  /*1b70*/  IMAD.X R51, RZ, RZ, UR9, P0 ;  /* 0x00000009ff337e24 */ /* 0x000fe200080e06ff */
[----:B------:R-:W-:Y:S01]  /*1b80*/  LOP3.LUT R57, R56, 0xf0, RZ, 0xc0, !PT ;  /* 0x000000f038397812 */ /* 0x000fe200078ec0ff */
[----:B------:R-:W-:Y:S01]  /*1b90*/  IMAD.X R5, RZ, RZ, UR9, P1 ;  /* 0x00000009ff057e24 */ /* 0x000fe200088e06ff */
[----:B------:R-:W-:-:S02]  /*1ba0*/  IADD3 R52, P0, PT, R52, UR8, RZ ;  /* 0x0000000834347c10 */ /* 0x000fc4000ff1e0ff */
[----:B------:R-:W-:Y:S01]  /*1bb0*/  LOP3.LUT R55, R55, R0, RZ, 0x3c, !PT ;  /* 0x0000000037377212 */ /* 0x000fe200078e3cff */
[----:B------:R-:W2:Y:S01]  /*1bc0*/  LDG.E.U8.CONSTANT R50, desc[UR6][R50.64] ;  /* 0x0000000632327981 */ /* 0x000ea2000c1e9100 */
[----:B------:R-:W-:Y:S01]  /*1bd0*/  LOP3.LUT R56, R56, 0xf, RZ, 0xc0, !PT ;  /* 0x0000000f38387812 */ /* 0x000fe200078ec0ff */
[----:B------:R-:W-:Y:S01]  /*1be0*/  IMAD.X R53, RZ, RZ, UR9, P0 ;  /* 0x00000009ff357e24 */ /* 0x000fe200080e06ff */
[----:B0-----:R-:W-:Y:S02]  /*1bf0*/  SHF.R.U32.HI R8, RZ, 0x4, R57 ;  /* 0x00000004ff087819 */ /* 0x001fe40000011639 */
[----:B------:R-:W-:Y:S02]  /*1c00*/  LOP3.LUT R9, R55, 0xf0, RZ, 0xc0, !PT ;  /* 0x000000f037097812 */ /* 0x000fe400078ec0ff */
[----:B------:R-:W-:Y:S01]  /*1c10*/  LOP3.LUT R8, R8, 0xffff, RZ, 0xc0, !PT ;  /* 0x0000ffff08087812 */ /* 0x000fe200078ec0ff */
[----:B------:R-:W2:Y:S01]  /*1c20*/  LDG.E.U8.CONSTANT R52, desc[UR6][R52.64] ;  /* 0x0000000634347981 */ /* 0x000ea2000c1e9100 */
[----:B------:R-:W-:-:S03]  /*1c30*/  LOP3.LUT R59, R54, R81, RZ, 0x3c, !PT ;  /* 0x00000051363b7212 */ /* 0x000fc600078e3cff */
[----:B------:R0:W2:Y:S01]  /*1c40*/  LDG.E.U8.CONSTANT R51, desc[UR6][R4.64] ;  /* 0x0000000604337981 */ /* 0x0000a2000c1e9100 */
[----:B------:R-:W-:Y:S02]  /*1c50*/  SHF.R.U32.HI R9, RZ, 0x4, R9 ;  /* 0x00000004ff097819 */ /* 0x000fe40000011609 */
[----:B------:R-:W-:Y:S02]  /*1c60*/  LOP3.LUT R60, R58, R0, RZ, 0x3c, !PT ;  /* 0x000000003a3c7212 */ /* 0x000fe400078e3cff */
[----:B0-----:R-:W-:Y:S02]  /*1c70*/  IADD3 R4, P0, PT, R56, UR8, RZ ;  /* 0x0000000838047c10 */ /* 0x001fe4000ff1e0ff */
[----:B------:R-:W-:Y:S02]  /*1c80*/  LOP3.LUT R55, R55, 0xf, RZ, 0xc0, !PT ;  /* 0x0000000f37377812 */ /* 0x000fe400078ec0ff */
[----:B------:R-:W-:Y:S01]  /*1c90*/  LOP3.LUT R58, R59, 0xf0, RZ, 0xc0, !PT ;  /* 0x000000f03b3a7812 */ /* 0x000fe200078ec0ff */
[----:B------:R-:W-:Y:S01]  /*1ca0*/  IMAD.X R5, RZ, RZ, UR9, P0 ;  /* 0x00000009ff057e24 */ /* 0x000fe200080e06ff */
[----:B------:R-:W-:-:S02]  /*1cb0*/  IADD3 R54, P0, PT, R8, UR8, RZ ;  /* 0x0000000808367c10 */ /* 0x000fc4000ff1e0ff */
[----:B------:R-:W-:Y:S02]  /*1cc0*/  LOP3.LUT R56, R9, 0xffff, RZ, 0xc0, !PT ;  /* 0x0000ffff09387812 */ /* 0x000fe400078ec0ff */
[----:B------:R-:W-:Y:S01]  /*1cd0*/  LOP3.LUT R57, R59, 0xf, RZ, 0xc0, !PT ;  /* 0x0000000f3b397812 */ /* 0x000fe200078ec0ff */
[----:B------:R0:W2:Y:S01]  /*1ce0*/  LDG.E.U8.CONSTANT R53, desc[UR6][R4.64] ;  /* 0x0000000604357981 */ /* 0x0000a2000c1e9100 */
[----:B------:R-:W-:Y:S01]  /*1cf0*/  IADD3 R8, P1, PT, R55, UR8, RZ ;  /* 0x0000000837087c10 */ /* 0x000fe2000ff3e0ff */
[----:B------:R-:W-:Y:S01]  /*1d00*/  IMAD.X R55, RZ, RZ, UR9, P0 ;  /* 0x00000009ff377e24 */ /* 0x000fe200080e06ff */
[----:B------:R-:W-:Y:S02]  /*1d10*/  LOP3.LUT R59, R60, 0xf0, RZ, 0xc0, !PT ;  /* 0x000000f03c3b7812 */ /* 0x000fe400078ec0ff */
[----:B------:R-:W-:Y:S02]  /*1d20*/  SHF.R.U32.HI R58, RZ, 0x4, R58 ;  /* 0x00000004ff3a7819 */ /* 0x000fe4000001163a */
[----:B------:R-:W-:Y:S01]  /*1d30*/  IADD3 R56, P0, PT, R56, UR8, RZ ;  /* 0x0000000838387c10 */ /* 0x000fe2000ff1e0ff */
[----:B------:R-:W-:Y:S01]  /*1d40*/  IMAD.X R9, RZ, RZ, UR9, P1 ;  /* 0x00000009ff097e24 */ /* 0x000fe200088e06ff */
[----:B------:R-:W-:Y:S01]  /*1d50*/  SHF.R.U32.HI R59, RZ, 0x4, R59 ;  /* 0x00000004ff3b7819 */ /* 0x000fe2000001163b */
[----:B------:R-:W3:Y:S01]  /*1d60*/  LDG.E.U8.CONSTANT R54, desc[UR6][R54.64] ;  /* 0x0000000636367981 */ /* 0x000ee2000c1e9100 */
[----:B------:R-:W-:-:S02]  /*1d70*/  LOP3.LUT R58, R58, 0xffff, RZ, 0xc0, !PT ;  /* 0x0000ffff3a3a7812 */ /* 0x000fc400078ec0ff */
[----:B0-----:R-:W-:Y:S01]  /*1d80*/  IADD3 R4, P1, PT, R57, UR8, RZ ;  /* 0x0000000839047c10 */ /* 0x001fe2000ff3e0ff */
[----:B------:R-:W-:Y:S01]  /*1d90*/  IMAD.X R57, RZ, RZ, UR9, P0 ;  /* 0x00000009ff397e24 */ /* 0x000fe200080e06ff */
[----:B------:R-:W-:Y:S02]  /*1da0*/  LOP3.LUT R59, R59, 0xffff, RZ, 0xc0, !PT ;  /* 0x0000ffff3b3b7812 */ /* 0x000fe400078ec0ff */
[----:B------:R-:W-:Y:S01]  /*1db0*/  IADD3 R58, P0, PT, R58, UR8, RZ ;  /* 0x000000083a3a7c10 */ /* 0x000fe2000ff1e0ff */
[----:B------:R-:W-:Y:S01]  /*1dc0*/  IMAD.X R5, RZ, RZ, UR9, P1 ;  /* 0x00000009ff057e24 */ /* 0x000fe200088e06ff */
[----:B------:R-:W-:Y:S01]  /*1dd0*/  LOP3.LUT R60, R60, 0xf, RZ, 0xc0, !PT ;  /* 0x0000000f3c3c7812 */ /* 0x000fe200078ec0ff */
[----:B------:R-:W4:Y:S01]  /*1de0*/  LDG.E.U8.CONSTANT R56, desc[UR6][R56.64] ;  /* 0x0000000638387981 */ /* 0x000f22000c1e9100 */
[----:B------:R-:W-:Y:S01]  /*1df0*/  IADD3 R84, P1, PT, R59, UR8, RZ ;  /* 0x000000083b547c10 */ /* 0x000fe2000ff3e0ff */
[----:B------:R-:W-:Y:S01]  /*1e00*/  IMAD.X R59, RZ, RZ, UR9, P0 ;  /* 0x00000009ff3b7e24 */ /* 0x000fe200080e06ff */
[----:B------:R-:W-:Y:S01]  /*1e10*/  IADD3 R82, P0, PT, R60, UR8, RZ ;  /* 0x000000083c527c10 */ /* 0x000fe2000ff1e0ff */
[----:B------:R-:W2:Y:S04]  /*1e20*/  LDG.E.U8.CONSTANT R55, desc[UR6][R8.64] ;  /* 0x0000000608377981 */ /* 0x000ea8000c1e9100 */
[----:B------:R-:W-:Y:S01]  /*1e30*/  IMAD.X R83, RZ, RZ, UR9, P0 ;  /* 0x00000009ff537e24 */ /* 0x000fe200080e06ff */
[----:B------:R-:W3:Y:S04]  /*1e40*/  LDG.E.U8.CONSTANT R58, desc[UR6][R58.64] ;  /* 0x000000063a3a7981 */ /* 0x000ee8000c1e9100 */
[----:B------:R-:W2:Y:S01]  /*1e50*/  LDG.E.U8.CONSTANT R60, desc[UR6][R82.64] ;  /* 0x00000006523c7981 */ /* 0x000ea2000c1e9100 */
[----:B------:R-:W-:-:S03]  /*1e60*/  IMAD.X R85, RZ, RZ, UR9, P1 ;  /* 0x00000009ff557e24 */ /* 0x000fc600088e06ff */
[----:B------:R-:W3:Y:S04]  /*1e70*/  LDG.E.U8.CONSTANT R57, desc[UR6][R4.64] ;  /* 0x0000000604397981 */ /* 0x000ee8000c1e9100 */
[----:B------:R-:W3:Y:S04]  /*1e80*/  LDG.E.U8.CONSTANT R59, desc[UR6][R84.64] ;  /* 0x00000006543b7981 */ /* 0x000ee8000c1e9100 */
[----:B------:R-:W3:Y:S04]  /*1e90*/  LDG.E.U8 R84, desc[UR6][R6.64+0x26] ;  /* 0x0000260606547981 */ /* 0x000ee8000c1e1100 */
[----:B------:R0:W3:Y:S01]  /*1ea0*/  LDG.E.U8 R85, desc[UR6][R6.64+0x25] ;  /* 0x0000250606557981 */ /* 0x0000e2000c1e1100 */
[----:B------:R-:W1:Y:S01]  /*1eb0*/  LDC.64 R86, c[0x0][0x388] ;  /* 0x0000e200ff567b82 */ /* 0x000e620000000a00 */
[----:B------:R-:W-:Y:S01]  /*1ec0*/  LOP3.LUT R2, R2, R81, RZ, 0x3c, !PT ;  /* 0x0000005102027212 */ /* 0x000fe200078e3cff */
[----:B0-----:R-:W-:-:S02]  /*1ed0*/  IMAD.MOV.U32 R7, RZ, RZ, 0x29 ;  /* 0x00000029ff077424 */ /* 0x001fc400078e00ff */
[----:B------:R-:W-:Y:S01]  /*1ee0*/  IMAD.MOV.U32 R6, RZ, RZ, 0x28 ;  /* 0x00000028ff067424 */ /* 0x000fe200078e00ff */
[----:B------:R-:W-:Y:S02]  /*1ef0*/  LOP3.LUT R8, R2, 0xf0, RZ, 0xc0, !PT ;  /* 0x000000f002087812 */ /* 0x000fe400078ec0ff */
[----:B------:R-:W-:Y:S04]  /*1f00*/  STL [R1+0x329c], R7 ;  /* 0x00329c0701007387 */ /* 0x000fe80000100800 */
[----:B------:R0:W-:Y:S01]  /*1f10*/  STL.64 [R1+0xa0], R6 ;  /* 0x0000a00601007387 */ /* 0x0001e20000100a00 */
[----:B------:R-:W-:-:S03]  /*1f20*/  SHF.R.U32.HI R8, RZ, 0x4, R8 ;  /* 0x00000004ff087819 */ /* 0x000fc60000011608 */
[----:B------:R-:W-:Y:S04]  /*1f30*/  STL [R1+0x2dac], R3 ;  /* 0x002dac0301007387 */ /* 0x000fe80000100800 */
[----:B-1----:R-:W3:Y:S01]  /*1f40*/  LDG.E.U8 R88, desc[UR6][R86.64+0x4] ;  /* 0x0000040656587981 */ /* 0x002ee2000c1e1100 */
[----:B0-----:R-:W-:-:S03]  /*1f50*/  IMAD.MOV.U32 R6, RZ, RZ, 0x32 ;  /* 0x00000032ff067424 */ /* 0x001fc600078e00ff */
[----:B------:R-:W3:Y:S01]  /*1f60*/  LDG.E.U8 R89, desc[UR6][R86.64+0x5] ;  /* 0x0000050656597981 */ /* 0x000ee2000c1e1100 */
[----:B------:R-:W-:-:S03]  /*1f70*/  IMAD.MOV.U32 R7, RZ, RZ, 0x33 ;  /* 0x00000033ff077424 */ /* 0x000fc600078e00ff */
[----:B------:R-:W-:Y:S01]  /*1f80*/  STL [R1+0x3db8], R6 ;  /* 0x003db80601007387 */ /* 0x000fe20000100800 */
[----:B------:R-:W-:-:S03]  /*1f90*/  LOP3.LUT R8, R8, 0xffff, RZ, 0xc0, !PT ;  /* 0x0000ffff08087812 */ /* 0x000fc600078ec0ff */
[----:B------:R0:W-:Y:S01]  /*1fa0*/  STL.64 [R1+0xc8], R6 ;  /* 0x0000c80601007387 */ /* 0x0001e20000100a00 */
[----:B------:R-:W-:Y:S02]  /*1fb0*/  LOP3.LUT R2, R2, 0xf, RZ, 0xc0, !PT ;  /* 0x0000000f02027812 */ /* 0x000fe400078ec0ff */
[----:B------:R-:W-:Y:S01]  /*1fc0*/  IADD3 R8, P0, PT, R8, UR8, RZ ;  /* 0x0000000808087c10 */ /* 0x000fe2000ff1e0ff */
[----:B0-----:R-:W3:Y:S01]  /*1fd0*/  LDG.E.U8 R6, desc[UR6][R86.64] ;  /* 0x0000000656067981 */ /* 0x001ee2000c1e1100 */
[----:B------:R-:W-:-:S03]  /*1fe0*/  IADD3 R4, P1, PT, R2, UR8, RZ ;  /* 0x0000000802047c10 */ /* 0x000fc6000ff3e0ff */
[----:B------:R-:W-:Y:S02]  /*1ff0*/  IMAD.X R9, RZ, RZ, UR9, P0 ;  /* 0x00000009ff097e24 */ /* 0x000fe400080e06ff */
[----:B------:R-:W-:Y:S02]  /*2000*/  IMAD.MOV.U32 R2, RZ, RZ, 0x2a ;  /* 0x0000002aff027424 */ /* 0x000fe400078e00ff */
[----:B------:R-:W-:Y:S01]  /*2010*/  IMAD.X R5, RZ, RZ, UR9, P1 ;  /* 0x00000009ff057e24 */ /* 0x000fe200088e06ff */
[----:B------:R0:W3:Y:S01]  /*2020*/  LDG.E.U8.CONSTANT R83, desc[UR6][R8.64] ;  /* 0x0000000608537981 */ /* 0x0000e2000c1e9100 */
[----:B------:R-:W-:-:S03]  /*2030*/  IMAD.MOV.U32 R3, RZ, RZ, 0x2b ;  /* 0x0000002bff037424 */ /* 0x000fc600078e00ff */
[----:B------:R1:W-:Y:S04]  /*2040*/  STL [R1+0x3ef4], R7 ;  /* 0x003ef40701007387 */ /* 0x0003e80000100800 */
[----:B------:R1:W3:Y:S01]  /*2050*/  LDG.E.U8.CONSTANT R82, desc[UR6][R4.64] ;  /* 0x0000000604527981 */ /* 0x0002e2000c1e9100 */
[----:B0-----:R-:W-:Y:S02]  /*2060*/  IMAD.MOV.U32 R8, RZ, RZ, 0x34 ;  /* 0x00000034ff087424 */ /* 0x001fe400078e00ff */
[----:B------:R-:W-:Y:S01]  /*2070*/  IMAD.MOV.U32 R9, RZ, RZ, 0x35 ;  /* 0x00000035ff097424 */ /* 0x000fe200078e00ff */
[----:B-1----:R-:W3:Y:S01]  /*2080*/  LDG.E.U8 R7, desc[UR6][R86.64+0x1] ;  /* 0x0000010656077981 */ /* 0x002ee2000c1e1100 */
[----:B------:R-:W-:-:S03]  /*2090*/  IMAD.MOV.U32 R4, RZ, RZ, 0x26 ;  /* 0x00000026ff047424 */ /* 0x000fc600078e00ff */
[----:B------:R-:W-:Y:S01]  /*20a0*/  STL [R1+0x33d8], R2 ;  /* 0x0033d80201007387 */ /* 0x000fe20000100800 */
[----:B------:R-:W-:-:S03]  /*20b0*/  IMAD.MOV.U32 R5, RZ, RZ, 0x27 ;  /* 0x00000027ff057424 */ /* 0x000fc600078e00ff */
[----:B------:R0:W-:Y:S04]  /*20c0*/  STL.64 [R1+0xa8], R2 ;  /* 0x0000a80201007387 */ /* 0x0001e80000100a00 */
[----:B------:R1:W-:Y:S04]  /*20d0*/  STL [R1+0x3514], R3 ;  /* 0x0035140301007387 */ /* 0x0003e80000100800 */
[----:B------:R-:W-:Y:S01]  /*20e0*/  STL [R1+0x4030], R8 ;  /* 0x0040300801007387 */ /* 0x000fe20000100800 */
[----:B0-----:R-:W-:-:S03]  /*20f0*/  IMAD.MOV.U32 R2, RZ, RZ, 0x2e ;  /* 0x0000002eff027424 */ /* 0x001fc600078e00ff */
[----:B------:R0:W-:Y:S01]  /*2100*/  STL.64 [R1+0xd0], R8 ;  /* 0x0000d00801007387 */ /* 0x0001e20000100a00 */
[----:B-1----:R-:W-:-:S03]  /*2110*/  IMAD.MOV.U32 R3, RZ, RZ, 0x2f ;  /* 0x0000002fff037424 */ /* 0x002fc600078e00ff */
[----:B------:R-:W-:Y:S04]  /*2120*/  STL [R1+0x2ee8], R4 ;  /* 0x002ee80401007387 */ /* 0x000fe80000100800 */
[----:B------:R1:W-:Y:S04]  /*2130*/  STL.64 [R1+0x98], R4 ;  /* 0x0000980401007387 */ /* 0x0003e80000100a00 */
[----:B0-----:R-:W3:Y:S04]  /*2140*/  LDG.E.U8 R8, desc[UR6][R86.64+0x2] ;  /* 0x0000020656087981 */ /* 0x001ee8000c1e1100 */
[----:B------:R0:W-:Y:S01]  /*2150*/  STL [R1+0x3024], R5 ;  /* 0x0030240501007387 */ /* 0x0001e20000100800 */
[----:B-1----:R-:W-:-:S03]  /*2160*/  IMAD.MOV.U32 R4, RZ, RZ, 0x2c ;  /* 0x0000002cff047424 */ /* 0x002fc600078e00ff */
[----:B------:R-:W-:Y:S04]  /*2170*/  STL [R1+0x38c8], R2 ;  /* 0x0038c80201007387 */ /* 0x000fe80000100800 */
[----:B------:R1:W-:Y:S01]  /*2180*/  STL.64 [R1+0xb8], R2 ;  /* 0x0000b80201007387 */ /* 0x0003e20000100a00 */
[----:B0-----:R-:W-:-:S03]  /*2190*/  IMAD.MOV.U32 R5, RZ, RZ, 0x2d ;  /* 0x0000002dff057424 */ /* 0x001fc600078e00ff */
[----:B------:R0:W-:Y:S04]  /*21a0*/  STL [R1+0x3a04], R3 ;  /* 0x003a040301007387 */ /* 0x0001e80000100800 */
[----:B------:R-:W-:Y:S01]  /*21b0*/  STL [R1+0x3650], R4 ;  /* 0x0036500401007387 */ /* 0x000fe20000100800 */
[----:B-1----:R-:W-:Y:S02]  /*21c0*/  IMAD.MOV.U32 R2, RZ, RZ, 0x36 ;  /* 0x00000036ff027424 */ /* 0x002fe400078e00ff */
[----:B0-----:R-:W-:Y:S01]  /*21d0*/  IMAD.MOV.U32 R3, RZ, RZ, 0x37 ;  /* 0x00000037ff037424 */ /* 0x001fe200078e00ff */
[----:B------:R0:W-:Y:S04]  /*21e0*/  STL.64 [R1+0xb0], R4 ;  /* 0x0000b00401007387 */ /* 0x0001e80000100a00 */
[----:B------:R1:W-:Y:S04]  /*21f0*/  STL [R1+0x378c], R5 ;  /* 0x00378c0501007387 */ /* 0x0003e80000100800 */
[----:B------:R-:W-:Y:S01]  /*2200*/  STL [R1+0x42a8], R2 ;  /* 0x0042a80201007387 */ /* 0x000fe20000100800 */
[----:B0-----:R-:W-:-:S03]  /*2210*/  IMAD.MOV.U32 R4, RZ, RZ, 0x30 ;  /* 0x00000030ff047424 */ /* 0x001fc600078e00ff */
[----:B------:R0:W-:Y:S01]  /*2220*/  STL.64 [R1+0xd8], R2 ;  /* 0x0000d80201007387 */ /* 0x0001e20000100a00 */
[----:B-1----:R-:W-:-:S03]  /*2230*/  IMAD.MOV.U32 R5, RZ, RZ, 0x31 ;  /* 0x00000031ff057424 */ /* 0x002fc600078e00ff */
[----:B------:R1:W-:Y:S04]  /*2240*/  STL [R1+0x43e4], R3 ;  /* 0x0043e40301007387 */ /* 0x0003e80000100800 */
[----:B------:R1:W-:Y:S01]  /*2250*/  STL [R1+0x416c], R9 ;  /* 0x00416c0901007387 */ /* 0x0003e20000100800 */
[----:B0-----:R-:W-:Y:S02]  /*2260*/  IMAD.MOV.U32 R2, RZ, RZ, 0x3a ;  /* 0x0000003aff027424 */ /* 0x001fe400078e00ff */
[----:B-1----:R-:W-:Y:S01]  /*2270*/  IMAD.MOV.U32 R3, RZ, RZ, 0x3b ;  /* 0x0000003bff037424 */ /* 0x002fe200078e00ff */
[----:B------:R-:W-:Y:S04]  /*2280*/  STL [R1+0x3b40], R4 ;  /* 0x003b400401007387 */ /* 0x000fe80000100800 */
[----:B------:R-:W3:Y:S04]  /*2290*/  LDG.E.U8 R9, desc[UR6][R86.64+0x3] ;  /* 0x0000030656097981 */ /* 0x000ee8000c1e1100 */
[----:B------:R0:W-:Y:S04]  /*22a0*/  STL.64 [R1+0xc0], R4 ;  /* 0x0000c00401007387 */ /* 0x0001e80000100a00 */
[----:B------:R1:W-:Y:S04]  /*22b0*/  STL [R1+0x3c7c], R5 ;  /* 0x003c7c0501007387 */ /* 0x0003e80000100800 */
[----:B------:R-:W-:Y:S01]  /*22c0*/  STL [R1+0x4798], R2 ;  /* 0x0047980201007387 */ /* 0x000fe20000100800 */
[----:B0-----:R-:W-:-:S03]  /*22d0*/  IMAD.MOV.U32 R4, RZ, RZ, 0x38 ;  /* 0x00000038ff047424 */ /* 0x001fc600078e00ff */
[----:B------:R0:W-:Y:S01]  /*22e0*/  STL.64 [R1+0xe8], R2 ;  /* 0x0000e80201007387 */ /* 0x0001e20000100a00 */
[----:B-1----:R-:W-:-:S03]  /*22f0*/  IMAD.MOV.U32 R5, RZ, RZ, 0x39 ;  /* 0x00000039ff057424 */ /* 0x002fc600078e00ff */
[----:B------:R1:W-:Y:S04]  /*2300*/  STL [R1+0x48d4], R3 ;  /* 0x0048d40301007387 */ /* 0x0003e80000100800 */
[----:B------:R-:W-:Y:S01]  /*2310*/  STL [R1+0x4520], R4 ;  /* 0x0045200401007387 */ /* 0x000fe20000100800 */
[----:B0-----:R-:W-:Y:S02]  /*2320*/  IMAD.MOV.U32 R2, RZ, RZ, 0x3e ;  /* 0x0000003eff027424 */ /* 0x001fe400078e00ff */
[----:B-1----:R-:W-:Y:S01]  /*2330*/  IMAD.MOV.U32 R3, RZ, RZ, 0x3f ;  /* 0x0000003fff037424 */ /* 0x002fe200078e00ff */
        /* <DEDUP_REMOVED lines=31> */
[----:B------:R-:W-:Y:S04]  /*2530*/  STL [R1+0x5668], R2 ;  /* 0x0056680201007387 */ /* 0x000fe80000100800 */
[----:B------:R1:W-:Y:S04]  /*2540*/  STL.64 [R1+0x118], R2 ;  /* 0x0001180201007387 */ /* 0x0003e80000100a00 */
[----:B0-----:R-:W3:Y:S04]  /*2550*/  LDG.E.U8 R4, desc[UR6][R86.64+0x6] ;  /* 0x0000060656047981 */ /* 0x001ee8000c1e1100 */
[----:B------:R0:W-:Y:S01]  /*2560*/  STL [R1+0x57a4], R3 ;  /* 0x0057a40301007387 */ /* 0x0001e20000100800 */
[----:B-1----:R-:W-:-:S03]  /*2570*/  IMAD.MOV.U32 R2, RZ, RZ, 0x4a ;  /* 0x0000004aff027424 */ /* 0x002fc600078e00ff */
[----:B------:R1:W-:Y:S01]  /*2580*/  STL [R1+0x5a1c], R5 ;  /* 0x005a1c0501007387 */ /* 0x0003e20000100800 */
[----:B0-----:R-:W-:-:S03]  /*2590*/  IMAD.MOV.U32 R3, RZ, RZ, 0x4b ;  /* 0x0000004bff037424 */ /* 0x001fc600078e00ff */
[----:B------:R-:W-:Y:S04]  /*25a0*/  STL [R1+0x5b58], R2 ;  /* 0x005b580201007387 */ /* 0x000fe80000100800 */
[----:B-1----:R-:W3:Y:S04]  /*25b0*/  LDG.E.U8 R5, desc[UR6][R86.64+0x7] ;  /* 0x0000070656057981 */ /* 0x002ee8000c1e1100 */
[----:B------:R0:W-:Y:S04]  /*25c0*/  STL.64 [R1+0x128], R2 ;  /* 0x0001280201007387 */ /* 0x0001e80000100a00 */
[----:B------:R1:W-:Y:S01]  /*25d0*/  STL [R1+0x5c94], R3 ;  /* 0x005c940301007387 */ /* 0x0003e20000100800 */
[----:B0-----:R-:W-:-:S02]  /*25e0*/  IMAD.MOV.U32 R2, RZ, RZ, 0x4c ;  /* 0x0000004cff027424 */ /* 0x001fc400078e00ff */
[----:B-1----:R-:W-:-:S03]  /*25f0*/  IMAD.MOV.U32 R3, RZ, RZ, 0x4d ;  /* 0x0000004dff037424 */ /* 0x002fc600078e00ff */
[----:B------:R-:W-:Y:S04]  /*2600*/  STL [R1+0x5dd0], R2 ;  /* 0x005dd00201007387 */ /* 0x000fe80000100800 */
[----:B------:R0:W-:Y:S04]  /*2610*/  STL.64 [R1+0x130], R2 ;  /* 0x0001300201007387 */ /* 0x0001e80000100a00 */
[----:B0-----:R-:W3:Y:S04]  /*2620*/  LDG.E.U8 R2, desc[UR6][R86.64+0x8] ;  /* 0x0000080656027981 */ /* 0x001ee8000c1e1100 */
[----:B------:R0:W-:Y:S04]  /*2630*/  STL [R1+0x5f0c], R3 ;  /* 0x005f0c0301007387 */ /* 0x0001e80000100800 */
[----:B------:R1:W-:Y:S04]  /*2640*/  STL.U8 [R1+0x6184], R79 ;  /* 0x0061844f01007387 */ /* 0x0003e80000100000 */
[----:B0-----:R-:W3:Y:S04]  /*2650*/  LDG.E.U8 R3, desc[UR6][R86.64+0x9] ;  /* 0x0000090656037981 */ /* 0x001ee8000c1e1100 */
[----:B-1----:R-:W3:Y:S04]  /*2660*/  LDG.E.U8 R79, desc[UR6][R86.64+0xa] ;  /* 0x00000a06564f7981 */ /* 0x002ee8000c1e1100 */
[----:B------:R0:W-:Y:S04]  /*2670*/  STL.U8 [R1+0x6187], R76 ;  /* 0x0061874c01007387 */ /* 0x0001e80000100000 */
        /* <DEDUP_REMOVED lines=8> */
[----:B0-----:R-:W3:Y:S04]  /*2700*/  LDG.E.U8 R63, desc[UR6][R86.64+0xf] ;  /* 0x00000f06563f7981 */ /* 0x001ee8000c1e1100 */
[----:B------:R0:W-:Y:S04]  /*2710*/  STL.U8 [R1+0x6197], R10 ;  /* 0x0061970a01007387 */ /* 0x0001e80000100000 */
[----:B------:R1:W-:Y:S04]  /*2720*/  STL.U8 [R1+0x6199], R11 ;  /* 0x0061990b01007387 */ /* 0x0003e80000100000 */
[----:B0-----:R-:W3:Y:S04]  /*2730*/  LDG.E.U8 R10, desc[UR6][R86.64+0x10] ;  /* 0x00001006560a7981 */ /* 0x001ee8000c1e1100 */
[----:B-1----:R-:W3:Y:S04]  /*2740*/  LDG.E.U8 R11, desc[UR6][R86.64+0x11] ;  /* 0x00001106560b7981 */ /* 0x002ee8000c1e1100 */
[----:B------:R0:W-:Y:S04]  /*2750*/  STL.U8 [R1+0x6198], R12 ;  /* 0x0061980c01007387 */ /* 0x0001e80000100000 */
[----:B0-----:R-:W3:Y:S04]  /*2760*/  LDG.E.U8 R12, desc[UR6][R86.64+0x12] ;  /* 0x00001206560c7981 */ /* 0x001ee8000c1e1100 */
[----:B----4-:R0:W-:Y:S04]  /*2770*/  STL.U8 [R1+0x61c4], R56 ;  /* 0x0061c43801007387 */ /* 0x0101e80000100000 */
[----:B--2---:R1:W-:Y:S04]  /*2780*/  STL.U8 [R1+0x61c9], R60 ;  /* 0x0061c93c01007387 */ /* 0x0043e80000100000 */
[----:B0-----:R-:W2:Y:S04]  /*2790*/  LDG.E.U8 R56, desc[UR6][R86.64+0x13] ;  /* 0x0000130656387981 */ /* 0x001ea8000c1e1100 */
[----:B-1----:R-:W4:Y:S04]  /*27a0*/  LDG.E.U8 R60, desc[UR6][R86.64+0x14] ;  /* 0x00001406563c7981 */ /* 0x002f28000c1e1100 */
[----:B---3--:R0:W-:Y:S04]  /*27b0*/  STL.U8 [R1+0x61c7], R57 ;  /* 0x0061c73901007387 */ /* 0x0081e80000100000 */
[----:B------:R1:W-:Y:S04]  /*27c0*/  STL.U8 [R1+0x61c8], R59 ;  /* 0x0061c83b01007387 */ /* 0x0003e80000100000 */
[----:B0-----:R-:W3:Y:S04]  /*27d0*/  LDG.E.U8 R57, desc[UR6][R86.64+0x15] ;  /* 0x0000150656397981 */ /* 0x001ee8000c1e1100 */
[----:B-1----:R-:W3:Y:S04]  /*27e0*/  LDG.E.U8 R59, desc[UR6][R86.64+0x16] ;  /* 0x00001606563b7981 */ /* 0x002ee8000c1e1100 */
[----:B------:R0:W-:Y:S01]  /*27f0*/  STL.U8 [R1+0x61c6], R58 ;  /* 0x0061c63a01007387 */ /* 0x0001e20000100000 */
[----:B------:R-:W-:-:S03]  /*2800*/  LOP3.LUT R80, R80, R0, RZ, 0x3c, !PT ;  /* 0x0000000050507212 */ /* 0x000fc600078e3cff */
[----:B0-----:R-:W3:Y:S04]  /*2810*/  LDG.E.U8 R58, desc[UR6][R86.64+0x17] ;  /* 0x00001706563a7981 */ /* 0x001ee8000c1e1100 */
[----:B------:R0:W-:Y:S04]  /*2820*/  STL.U8 [R1+0x61c5], R55 ;  /* 0x0061c53701007387 */ /* 0x0001e80000100000 */
[----:B------:R1:W-:Y:S04]  /*2830*/  STL.U8 [R1+0x619b], R13 ;  /* 0x00619b0d01007387 */ /* 0x0003e80000100000 */
[----:B0-----:R-:W3:Y:S01]  /*2840*/  LDG.E.U8 R55, desc[UR6][R86.64+0x18] ;  /* 0x0000180656377981 */ /* 0x001ee2000c1e1100 */
[----:B-1----:R-:W-:-:S03]  /*2850*/  LOP3.LUT R13, R80, 0xf0, RZ, 0xc0, !PT ;  /* 0x000000f0500d7812 */ /* 0x002fc600078ec0ff */
[----:B------:R0:W-:Y:S01]  /*2860*/  STL.U8 [R1+0x61c2], R54 ;  /* 0x0061c23601007387 */ /* 0x0001e20000100000 */
[----:B------:R-:W-:Y:S02]  /*2870*/  LOP3.LUT R80, R80, 0xf, RZ, 0xc0, !PT ;  /* 0x0000000f50507812 */ /* 0x000fe400078ec0ff */
[----:B------:R-:W-:Y:S01]  /*2880*/  LOP3.LUT R84, R84, R0, RZ, 0x3c, !PT ;  /* 0x0000000054547212 */ /* 0x000fe200078e3cff */
[----:B------:R1:W-:Y:S01]  /*2890*/  STL.U8 [R1+0x619e], R18 ;  /* 0x00619e1201007387 */ /* 0x0003e20000100000 */
[----:B------:R-:W-:Y:S02]  /*28a0*/  SHF.R.U32.HI R13, RZ, 0x4, R13 ;  /* 0x00000004ff0d7819 */ /* 0x000fe4000001160d */
[----:B------:R-:W-:Y:S01]  /*28b0*/  LOP3.LUT R85, R85, R81, RZ, 0x3c, !PT ;  /* 0x0000005155557212 */ /* 0x000fe200078e3cff */
[----:B0-----:R-:W3:Y:S01]  /*28c0*/  LDG.E.U8 R54, desc[UR6][R86.64+0x19] ;  /* 0x0000190656367981 */ /* 0x001ee2000c1e1100 */
[----:B-1----:R-:W-:-:S03]  /*28d0*/  IADD3 R18, P0, PT, R80, UR8, RZ ;  /* 0x0000000850127c10 */ /* 0x002fc6000ff1e0ff */
[----:B------:R0:W-:Y:S01]  /*28e0*/  STL.U8 [R1+0x61a0], R20 ;  /* 0x0061a01401007387 */ /* 0x0001e20000100000 */
[----:B------:R-:W-:-:S03]  /*28f0*/  LOP3.LUT R13, R13, 0xffff, RZ, 0xc0, !PT ;  /* 0x0000ffff0d0d7812 */ /* 0x000fc600078ec0ff */
[----:B------:R1:W-:Y:S04]  /*2900*/  STL.U8 [R1+0x619d], R15 ;  /* 0x00619d0f01007387 */ /* 0x0003e80000100000 */
[----:B------:R1:W-:Y:S01]  /*2910*/  STL.U8 [R1+0x61a1], R19 ;  /* 0x0061a11301007387 */ /* 0x0003e20000100000 */
[----:B0-----:R-:W-:Y:S02]  /*2920*/  LOP3.LUT R20, R84, 0xf0, RZ, 0xc0, !PT ;  /* 0x000000f054147812 */ /* 0x001fe400078ec0ff */
[C---:B-1----:R-:W-:Y:S02]  /*2930*/  LOP3.LUT R15, R85.reuse, 0xf0, RZ, 0xc0, !PT ;  /* 0x000000f0550f7812 */ /* 0x042fe400078ec0ff */
[----:B------:R-:W-:Y:S01]  /*2940*/  LOP3.LUT R85, R85, 0xf, RZ, 0xc0, !PT ;  /* 0x0000000f55557812 */ /* 0x000fe200078ec0ff */
[----:B------:R-:W-:Y:S01]  /*2950*/  IMAD.X R19, RZ, RZ, UR9, P0 ;  /* 0x00000009ff137e24 */ /* 0x000fe200080e06ff */
[----:B------:R-:W-:Y:S01]  /*2960*/  SHF.R.U32.HI R20, RZ, 0x4, R20 ;  /* 0x00000004ff147819 */ /* 0x000fe20000011614 */
[----:B------:R0:W-:Y:S04]  /*2970*/  STL.U8 [R1+0x619c], R16 ;  /* 0x00619c1001007387 */ /* 0x0001e80000100000 */
[----:B------:R1:W-:Y:S01]  /*2980*/  STL.U8 [R1+0x61a2], R22 ;  /* 0x0061a21601007387 */ /* 0x0003e20000100000 */
[----:B------:R-:W-:-:S02]  /*2990*/  LOP3.LUT R20, R20, 0xffff, RZ, 0xc0, !PT ;  /* 0x0000ffff14147812 */ /* 0x000fc400078ec0ff */
[----:B0-----:R-:W-:Y:S02]  /*29a0*/  IADD3 R16, P0, PT, R13, UR8, RZ ;  /* 0x000000080d107c10 */ /* 0x001fe4000ff1e0ff */
[----:B------:R-:W3:Y:S01]  /*29b0*/  LDG.E.U8.CONSTANT R13, desc[UR6][R18.64] ;  /* 0x00000006120d7981 */ /* 0x000ee2000c1e9100 */
[----:B-1----:R-:W-:-:S03]  /*29c0*/  IADD3 R22, P1, PT, R85, UR8, RZ ;  /* 0x0000000855167c10 */ /* 0x002fc6000ff3e0ff */
[----:B------:R0:W-:Y:S04]  /*29d0*/  STL.U8 [R1+0x61a5], R23 ;  /* 0x0061a51701007387 */ /* 0x0001e80000100000 */
[----:B------:R-:W3:Y:S01]  /*29e0*/  LDG.E.U8 R19, desc[UR6][R86.64+0x1a] ;  /* 0x00001a0656137981 */ /* 0x000ee2000c1e1100 */
[----:B------:R-:W-:-:S03]  /*29f0*/  SHF.R.U32.HI R15, RZ, 0x4, R15 ;  /* 0x00000004ff0f7819 */ /* 0x000fc6000001160f */
[----:B------:R1:W-:Y:S01]  /*2a00*/  STL.U8 [R1+0x61a8], R28 ;  /* 0x0061a81c01007387 */ /* 0x0003e20000100000 */
[----:B0-----:R-:W-:Y:S01]  /*2a10*/  IMAD.X R23, RZ, RZ, UR9, P1 ;  /* 0x00000009ff177e24 */ /* 0x001fe200088e06ff */
[----:B------:R-:W-:Y:S02]  /*2a20*/  LOP3.LUT R15, R15, 0xffff, RZ, 0xc0, !PT ;  /* 0x0000ffff0f0f7812 */ /* 0x000fe400078ec0ff */
[----:B------:R0:W-:Y:S01]  /*2a30*/  STL.U8 [R1+0x61a3], R21 ;  /* 0x0061a31501007387 */ /* 0x0001e20000100000 */
[----:B-1----:R-:W-:-:S03]  /*2a40*/  IADD3 R28, P1, PT, R20, UR8, RZ ;  /* 0x00000008141c7c10 */ /* 0x002fc6000ff3e0ff */
[----:B------:R-:W3:Y:S04]  /*2a50*/  LDG.E.U8 R20, desc[UR6][R86.64+0x1b] ;  /* 0x00001b0656147981 */ /* 0x000ee8000c1e1100 */
[----:B0-----:R-:W3:Y:S04]  /*2a60*/  LDG.E.U8 R21, desc[UR6][R86.64+0x1c] ;  /* 0x00001c0656157981 */ /* 0x001ee8000c1e1100 */
[----:B------:R0:W-:Y:S04]  /*2a70*/  STL.U8 [R1+0x619f], R17 ;  /* 0x00619f1101007387 */ /* 0x0001e80000100000 */
[----:B------:R1:W-:Y:S01]  /*2a80*/  STL.U8 [R1+0x61a4], R24 ;  /* 0x0061a41801007387 */ /* 0x0003e20000100000 */
[----:B0-----:R-:W-:Y:S01]  /*2a90*/  IMAD.X R17, RZ, RZ, UR9, P0 ;  /* 0x00000009ff117e24 */ /* 0x001fe200080e06ff */
[----:B-1----:R-:W-:-:S02]  /*2aa0*/  IADD3 R24, P0, PT, R15, UR8, RZ ;  /* 0x000000080f187c10 */ /* 0x002fc4000ff1e0ff */
[----:B------:R0:W-:Y:S04]  /*2ab0*/  STL.U8 [R1+0x61a7], R25 ;  /* 0x0061a71901007387 */ /* 0x0001e80000100000 */
[----:B------:R1:W3:Y:S01]  /*2ac0*/  LDG.E.U8.CONSTANT R15, desc[UR6][R22.64] ;  /* 0x00000006160f7981 */ /* 0x0002e2000c1e9100 */
[----:B0-----:R-:W-:-:S03]  /*2ad0*/  IMAD.X R25, RZ, RZ, UR9, P0 ;  /* 0x00000009ff197e24 */ /* 0x001fc600080e06ff */
[----:B------:R0:W-:Y:S04]  /*2ae0*/  STL.U8 [R1+0x619a], R14 ;  /* 0x00619a0e01007387 */ /* 0x0001e80000100000 */
[----:B------:R-:W3:Y:S04]  /*2af0*/  LDG.E.U8 R22, desc[UR6][R86.64+0x1d] ;  /* 0x00001d0656167981 */ /* 0x000ee8000c1e1100 */
[----:B------:R1:W-:Y:S04]  /*2b00*/  STL.U8 [R1+0x61a6], R26 ;  /* 0x0061a61a01007387 */ /* 0x0003e80000100000 */
[----:B0-----:R-:W3:Y:S01]  /*2b10*/  LDG.E.U8.CONSTANT R14, desc[UR6][R16.64] ;  /* 0x00000006100e7981 */ /* 0x001ee2000c1e9100 */
[----:B------:R-:W0:Y:S01]  /*2b20*/  S2R R91, SR_TID.Y ;  /* 0x00000000005b7919 */ /* 0x000e220000002200 */
[----:B-1----:R-:W-:-:S02]  /*2b30*/  LOP3.LUT R26, R84, 0xf, RZ, 0xc0, !PT ;  /* 0x0000000f541a7812 */ /* 0x002fc400078ec0ff */
[----:B------:R-:W3:Y:S02]  /*2b40*/  LDG.E.U8.CONSTANT R16, desc[UR6][R24.64] ;  /* 0x0000000618107981 */ /* 0x000ee4000c1e9100 */
[----:B------:R-:W-:Y:S02]  /*2b50*/  IADD3 R26, P2, PT, R26, UR8, RZ ;  /* 0x000000081a1a7c10 */ /* 0x000fe4000ff5e0ff */
[----:B------:R-:W3:Y:S01]  /*2b60*/  LDG.E.U8 R25, desc[UR6][R86.64+0x1e] ;  /* 0x00001e0656197981 */ /* 0x000ee2000c1e1100 */
[----:B------:R-:W0:Y:S03]  /*2b70*/  S2UR UR4, SR_CTAID.Y ;  /* 0x00000000000479c3 */ /* 0x000e260000002600 */
[----:B------:R1:W-:Y:S05]  /*2b80*/  STL.U8 [R1+0x61a9], R27 ;  /* 0x0061a91b01007387 */ /* 0x0003ea0000100000 */
[----:B------:R-:W0:Y:S01]  /*2b90*/  LDC R90, c[0x0][0x364] ;  /* 0x0000d900ff5a7b82 */ /* 0x000e220000000800 */
[----:B------:R0:W-:Y:S01]  /*2ba0*/  STL.U8 [R1+0x618f], R68 ;  /* 0x00618f4401007387 */ /* 0x0001e20000100000 */
[----:B-1----:R-:W-:-:S03]  /*2bb0*/  IMAD.X R27, RZ, RZ, UR9, P2 ;  /* 0x00000009ff1b7e24 */ /* 0x002fc600090e06ff */
[----:B------:R1:W-:Y:S04]  /*2bc0*/  STL.U8 [R1+0x61ab], R29 ;  /* 0x0061ab1d01007387 */ /* 0x0003e80000100000 */
[----:B------:R-:W3:Y:S04]  /*2bd0*/  LDG.E.U8.CONSTANT R17, desc[UR6][R26.64] ;  /* 0x000000061a117981 */ /* 0x000ee8000c1e9100 */
[----:B------:R1:W-:Y:S04]  /*2be0*/  STL.U8 [R1+0x61ae], R34 ;  /* 0x0061ae2201007387 */ /* 0x0003e80000100000 */
[----:B------:R1:W-:Y:S04]  /*2bf0*/  STL.U8 [R1+0x61ac], R32 ;  /* 0x0061ac2001007387 */ /* 0x0003e80000100000 */
[----:B------:R-:W3:Y:S04]  /*2c00*/  LDG.E.U8 R26, desc[UR6][R86.64+0x1f] ;  /* 0x00001f06561a7981 */ /* 0x000ee8000c1e1100 */
[----:B------:R-:W3:Y:S01]  /*2c10*/  LDG.E.U8 R27, desc[UR6][R86.64+0x20] ;  /* 0x00002006561b7981 */ /* 0x000ee2000c1e1100 */
[----:B0-----:R-:W-:-:S02]  /*2c20*/  IMAD R68, R90, UR4, R91 ;  /* 0x000000045a447c24 */ /* 0x001fc4000f8e025b */
[----:B-1----:R-:W-:Y:S01]  /*2c30*/  IMAD.X R29, RZ, RZ, UR9, P1 ;  /* 0x00000009ff1d7e24 */ /* 0x002fe200088e06ff */
[----:B------:R0:W-:Y:S02]  /*2c40*/  STL.U8 [R1+0x61b1], R35 ;  /* 0x0061b12301007387 */ /* 0x0001e40000100000 */
[----:B------:R-:W-:Y:S02]  /*2c50*/  LOP3.LUT R6, R6, R68, RZ, 0x3c, !PT ;  /* 0x0000004406067212 */ /* 0x000fe400078e3cff */
[----:B------:R-:W3:Y:S02]  /*2c60*/  LDG.E.U8.CONSTANT R18, desc[UR6][R28.64] ;  /* 0x000000061c127981 */ /* 0x000ee4000c1e9100 */
[C---:B------:R-:W-:Y:S02]  /*2c70*/  LOP3.LUT R23, R6.reuse, 0xf0, RZ, 0xc0, !PT ;  /* 0x000000f006177812 */ /* 0x040fe400078ec0ff */
[----:B------:R-:W-:Y:S01]  /*2c80*/  LOP3.LUT R34, R6, 0xf, RZ, 0xc0, !PT ;  /* 0x0000000f06227812 */ /* 0x000fe200078ec0ff */
[----:B------:R1:W-:Y:S04]  /*2c90*/  STL.U8 [R1+0x61ad], R31 ;  /* 0x0061ad1f01007387 */ /* 0x0003e80000100000 */
[----:B------:R1:W-:Y:S04]  /*2ca0*/  STL.U8 [R1+0x61af], R33 ;  /* 0x0061af2101007387 */ /* 0x0003e80000100000 */
[----:B------:R-:W3:Y:S01]  /*2cb0*/  LDG.E.U8 R28, desc[UR6][R86.64+0x21] ;  /* 0x00002106561c7981 */ /* 0x000ee2000c1e1100 */
[----:B------:R-:W-:-:S02]  /*2cc0*/  SHF.R.U32.HI R6, RZ, 0x4, R23 ;  /* 0x00000004ff067819 */ /* 0x000fc40000011617 */
[----:B------:R-:W-:Y:S01]  /*2cd0*/  IADD3 R34, P0, PT, R34, UR8, RZ ;  /* 0x0000000822227c10 */ /* 0x000fe2000ff1e0ff */
[----:B------:R-:W3:Y:S01]  /*2ce0*/  LDG.E.U8 R29, desc[UR6][R86.64+0x22] ;  /* 0x00002206561d7981 */ /* 0x000ee2000c1e1100 */
[----:B------:R-:W-:Y:S02]  /*2cf0*/  LOP3.LUT R32, R6, 0xffff, RZ, 0xc0, !PT ;  /* 0x0000ffff06207812 */ /* 0x000fe400078ec0ff */
[----:B------:R-:W-:Y:S01]  /*2d00*/  SHF.R.U32.HI R6, RZ, 0x8, R68 ;  /* 0x00000008ff067819 */ /* 0x000fe20000011644 */
[----:B0-----:R-:W-:Y:S01]  /*2d10*/  IMAD.X R35, RZ, RZ, UR9, P0 ;  /* 0x00000009ff237e24 */ /* 0x001fe200080e06ff */
[----:B------:R-:W-:Y:S01]  /*2d20*/  IADD3 R32, P0, PT, R32, UR8, RZ ;  /* 0x0000000820207c10 */ /* 0x000fe2000ff1e0ff */
[----:B------:R0:W-:Y:S01]  /*2d30*/  STL.U8 [R1+0x61b2], R38 ;  /* 0x0061b22601007387 */ /* 0x0001e20000100000 */
[----:B-1----:R-:W-:-:S03]  /*2d40*/  LOP3.LUT R31, R7, R6, RZ, 0x3c, !PT ;  /* 0x00000006071f7212 */ /* 0x002fc600078e3cff */
[----:B------:R-:W-:Y:S01]  /*2d50*/  IMAD.X R33, RZ, RZ, UR9, P0 ;  /* 0x00000009ff217e24 */ /* 0x000fe200080e06ff */
[----:B------:R1:W-:Y:S04]  /*2d60*/  STL.U8 [R1+0x61b0], R36 ;  /* 0x0061b02401007387 */ /* 0x0003e80000100000 */
[----:B------:R2:W-:Y:S01]  /*2d70*/  STL.U8 [R1+0x61b3], R37 ;  /* 0x0061b32501007387 */ /* 0x0005e20000100000 */
[----:B0-----:R-:W-:-:S03]  /*2d80*/  LOP3.LUT R38, R31, 0xf0, RZ, 0xc0, !PT ;  /* 0x000000f01f267812 */ /* 0x001fc600078ec0ff */
[----:B------:R0:W-:Y:S01]  /*2d90*/  STL.U8 [R1+0x61aa], R30 ;  /* 0x0061aa1e01007387 */ /* 0x0001e20000100000 */
[----:B-1----:R-:W-:-:S03]  /*2da0*/  LOP3.LUT R36, R8, R68, RZ, 0x3c, !PT ;  /* 0x0000004408247212 */ /* 0x002fc600078e3cff */
[----:B------:R1:W5:Y:S01]  /*2db0*/  LDG.E.U8.CONSTANT R8, desc[UR6][R32.64] ;  /* 0x0000000620087981 */ /* 0x000362000c1e9100 */
[----:B--2---:R-:W-:Y:S02]  /*2dc0*/  LOP3.LUT R37, R31, 0xf, RZ, 0xc0, !PT ;  /* 0x0000000f1f257812 */ /* 0x004fe400078ec0ff */
[----:B------:R-:W-:Y:S01]  /*2dd0*/  SHF.R.U32.HI R31, RZ, 0x4, R38 ;  /* 0x00000004ff1f7819 */ /* 0x000fe20000011626 */
[----:B------:R2:W5:Y:S01]  /*2de0*/  LDG.E.U8.CONSTANT R7, desc[UR6][R34.64] ;  /* 0x0000000622077981 */ /* 0x000562000c1e9100 */
[----:B------:R-:W-:-:S03]  /*2df0*/  LOP3.LUT R38, R36, 0xf0, RZ, 0xc0, !PT ;  /* 0x000000f024267812 */ /* 0x000fc600078ec0ff */
[----:B0-----:R-:W3:Y:S01]  /*2e00*/  LDG.E.U8 R30, desc[UR6][R86.64+0x23] ;  /* 0x00002306561e7981 */ /* 0x001ee2000c1e1100 */
[----:B-1----:R-:W-:Y:S02]  /*2e10*/  IADD3 R32, P0, PT, R37, UR8, RZ ;  /* 0x0000000825207c10 */ /* 0x002fe4000ff1e0ff */
[----:B------:R-:W-:Y:S01]  /*2e20*/  LOP3.LUT R37, R31, 0xffff, RZ, 0xc0, !PT ;  /* 0x0000ffff1f257812 */ /* 0x000fe200078ec0ff */
[----:B------:R0:W-:Y:S01]  /*2e30*/  STL.U8 [R1+0x61b4], R40 ;  /* 0x0061b42801007387 */ /* 0x0001e20000100000 */
[----:B------:R-:W-:Y:S01]  /*2e40*/  LOP3.LUT R36, R36, 0xf, RZ, 0xc0, !PT ;  /* 0x0000000f24247812 */ /* 0x000fe200078ec0ff */
[----:B------:R-:W-:Y:S01]  /*2e50*/  IMAD.X R33, RZ, RZ, UR9, P0 ;  /* 0x00000009ff217e24 */ /* 0x000fe200080e06ff */
[----:B------:R-:W-:Y:S01]  /*2e60*/  SHF.R.U32.HI R31, RZ, 0x4, R38 ;  /* 0x00000004ff1f7819 */ /* 0x000fe20000011626 */
[----:B------:R1:W-:Y:S01]  /*2e70*/  STL.U8 [R1+0x61b5], R39 ;  /* 0x0061b52701007387 */ /* 0x0003e20000100000 */
[----:B--2---:R-:W-:Y:S02]  /*2e80*/  IADD3 R34, P0, PT, R37, UR8, RZ ;  /* 0x0000000825227c10 */ /* 0x004fe4000ff1e0ff */
[----:B------:R-:W-:Y:S01]  /*2e90*/  LOP3.LUT R9, R9, R6, RZ, 0x3c, !PT ;  /* 0x0000000609097212 */ /* 0x000fe200078e3cff */
[----:B------:R-:W5:Y:S01]  /*2ea0*/  LDG.E.U8.CONSTANT R33, desc[UR6][R32.64] ;  /* 0x0000000620217981 */ /* 0x000f62000c1e9100 */
[----:B------:R-:W-:-:S02]  /*2eb0*/  IADD3 R38, P1, PT, R36, UR8, RZ ;  /* 0x0000000824267c10 */ /* 0x000fc4000ff3e0ff */
[----:B------:R-:W-:Y:S01]  /*2ec0*/  LOP3.LUT R36, R31, 0xffff, RZ, 0xc0, !PT ;  /* 0x0000ffff1f247812 */ /* 0x000fe200078ec0ff */
[----:B------:R-:W-:Y:S01]  /*2ed0*/  IMAD.X R35, RZ, RZ, UR9, P0 ;  /* 0x00000009ff237e24 */ /* 0x000fe200080e06ff */
[C---:B0-----:R-:W-:Y:S01]  /*2ee0*/  LOP3.LUT R40, R9.reuse, 0xf0, RZ, 0xc0, !PT ;  /* 0x000000f009287812 */ /* 0x041fe200078ec0ff */
[----:B------:R0:W-:Y:S01]  /*2ef0*/  STL.U8 [R1+0x61b7], R41 ;  /* 0x0061b72901007387 */ /* 0x0001e20000100000 */
[----:B------:R-:W-:Y:S02]  /*2f00*/  IADD3 R36, P0, PT, R36, UR8, RZ ;  /* 0x0000000824247c10 */ /* 0x000fe4000ff1e0ff */
[----:B------:R-:W-:Y:S01]  /*2f10*/  LOP3.LUT R31, R9, 0xf, RZ, 0xc0, !PT ;  /* 0x0000000f091f7812 */ /* 0x000fe200078ec0ff */
[----:B------:R-:W2:Y:S01]  /*2f20*/  LDG.E.U8 R24, desc[UR6][R86.64+0x24] ;  /* 0x0000240656187981 */ /* 0x000ea2000c1e1100 */
[----:B------:R-:W-:Y:S01]  /*2f30*/  LOP3.LUT R88, R88, R68, RZ, 0x3c, !PT ;  /* 0x0000004458587212 */ /* 0x000fe200078e3cff */
[----:B-1----:R-:W-:Y:S01]  /*2f40*/  IMAD.X R39, RZ, RZ, UR9, P1 ;  /* 0x00000009ff277e24 */ /* 0x002fe200088e06ff */
[----:B------:R-:W-:Y:S01]  /*2f50*/  SHF.R.U32.HI R40, RZ, 0x4, R40 ;  /* 0x00000004ff287819 */ /* 0x000fe20000011628 */
[----:B------:R1:W5:Y:S01]  /*2f60*/  LDG.E.U8.CONSTANT R32, desc[UR6][R34.64] ;  /* 0x0000000622207981 */ /* 0x000362000c1e9100 */
[----:B------:R-:W-:Y:S01]  /*2f70*/  IMAD.X R37, RZ, RZ, UR9, P0 ;  /* 0x00000009ff257e24 */ /* 0x000fe200080e06ff */
[----:B0-----:R-:W-:-:S02]  /*2f80*/  LOP3.LUT R41, R88, 0xf0, RZ, 0xc0, !PT ;  /* 0x000000f058297812 */ /* 0x001fc400078ec0ff */
[----:B------:R-:W-:Y:S01]  /*2f90*/  LOP3.LUT R40, R40, 0xffff, RZ, 0xc0, !PT ;  /* 0x0000ffff28287812 */ /* 0x000fe200078ec0ff */
[----:B------:R0:W-:Y:S01]  /*2fa0*/  STL.U8 [R1+0x61b6], R42 ;  /* 0x0061b62a01007387 */ /* 0x0001e20000100000 */
[----:B------:R-:W-:-:S03]  /*2fb0*/  LOP3.LUT R89, R89, R6, RZ, 0x3c, !PT ;  /* 0x0000000659597212 */ /* 0x000fc600078e3cff */
[----:B------:R-:W2:Y:S01]  /*2fc0*/  LDG.E.U8 R23, desc[UR6][R86.64+0x25] ;  /* 0x0000250656177981 */ /* 0x000ea2000c1e1100 */
[----:B-1----:R-:W-:Y:S02]  /*2fd0*/  IADD3 R34, P1, PT, R31, UR8, RZ ;  /* 0x000000081f227c10 */ /* 0x002fe4000ff3e0ff */
[----:B------:R-:W-:Y:S01]  /*2fe0*/  LOP3.LUT R88, R88, 0xf, RZ, 0xc0, !PT ;  /* 0x0000000f58587812 */ /* 0x000fe200078ec0ff */
[----:B------:R1:W5:Y:S02]  /*2ff0*/  LDG.E.U8.CONSTANT R31, desc[UR6][R38.64] ;  /* 0x00000006261f7981 */ /* 0x000364000c1e9100 */
[----:B------:R-:W-:Y:S02]  /*3000*/  IMAD.X R35, RZ, RZ, UR9, P1 ;  /* 0x00000009ff237e24 */ /* 0x000fe400088e06ff */
[----:B------:R4:W5:Y:S04]  /*3010*/  LDG.E.U8.CONSTANT R9, desc[UR6][R36.64] ;  /* 0x0000000624097981 */ /* 0x000968000c1e9100 */
[----:B------:R0:W5:Y:S01]  /*3020*/  LDG.E.U8.CONSTANT R34, desc[UR6][R34.64] ;  /* 0x0000000622227981 */ /* 0x000162000c1e9100 */
[----:B-1----:R-:W-:-:S02]  /*3030*/  SHF.R.U32.HI R39, RZ, 0x4, R41 ;  /* 0x00000004ff277819 */ /* 0x002fc40000011629 */
[----:B------:R-:W-:Y:S01]  /*3040*/  LOP3.LUT R41, R89, 0xf0, RZ, 0xc0, !PT ;  /* 0x000000f059297812 */ /* 0x000fe200078ec0ff */
[----:B------:R-:W-:Y:S01]  /*3050*/  STL.U8 [R1+0x61b8], R44 ;  /* 0x0061b82c01007387 */ /* 0x000fe20000100000 */
[----:B----4-:R-:W-:Y:S02]  /*3060*/  IADD3 R36, P0, PT, R40, UR8, RZ ;  /* 0x0000000828247c10 */ /* 0x010fe4000ff1e0ff */
[----:B------:R-:W-:Y:S01]  /*3070*/  IADD3 R38, P1, PT, R88, UR8, RZ ;  /* 0x0000000858267c10 */ /* 0x000fe2000ff3e0ff */
[----:B------:R1:W-:Y:S01]  /*3080*/  STL.U8 [R1+0x61b9], R43 ;  /* 0x0061b92b01007387 */ /* 0x0003e20000100000 */
[----:B0-----:R-:W-:Y:S01]  /*3090*/  LOP3.LUT R42, R39, 0xffff, RZ, 0xc0, !PT ;  /* 0x0000ffff272a7812 */ /* 0x001fe200078ec0ff */
[----:B------:R-:W-:Y:S01]  /*30a0*/  IMAD.X R37, RZ, RZ, UR9, P0 ;  /* 0x00000009ff257e24 */ /* 0x000fe200080e06ff */
[----:B------:R-:W-:Y:S01]  /*30b0*/  LOP3.LUT R40, R89, 0xf, RZ, 0xc0, !PT ;  /* 0x0000000f59287812 */ /* 0x000fe200078ec0ff */
[----:B------:R0:W-:Y:S01]  /*30c0*/  STL.U8 [R1+0x61ba], R46 ;  /* 0x0061ba2e01007387 */ /* 0x0001e20000100000 */
[----:B------:R-:W-:Y:S01]  /*30d0*/  SHF.R.U32.HI R35, RZ, 0x4, R41 ;  /* 0x00000004ff237819 */ /* 0x000fe20000011629 */
[----:B------:R-:W-:Y:S01]  /*30e0*/  IMAD.X R39, RZ, RZ, UR9, P1 ;  /* 0x00000009ff277e24 */ /* 0x000fe200088e06ff */
[----:B------:R-:W-:Y:S01]  /*30f0*/  IADD3 R42, P0, PT, R42, UR8, RZ ;  /* 0x000000082a2a7c10 */ /* 0x000fe2000ff1e0ff */
[----:B------:R-:W5:Y:S01]  /*3100*/  LDG.E.U8.CONSTANT R37, desc[UR6][R36.64] ;  /* 0x0000000624257981 */ /* 0x000f62000c1e9100 */
[----:B------:R-:W-:-:S02]  /*3110*/  IADD3 R40, P1, PT, R40, UR8, RZ ;  /* 0x0000000828287c10 */ /* 0x000fc4000ff3e0ff */
[----:B------:R-:W-:Y:S01]  /*3120*/  LOP3.LUT R35, R35, 0xffff, RZ, 0xc0, !PT ;  /* 0x0000ffff23237812 */ /* 0x000fe200078ec0ff */
[----:B-1----:R-:W-:Y:S01]  /*3130*/  IMAD.X R43, RZ, RZ, UR9, P0 ;  /* 0x00000009ff2b7e24 */ /* 0x002fe200080e06ff */
[----:B------:R-:W-:Y:S01]  /*3140*/  LOP3.LUT R44, R4, R68, RZ, 0x3c, !PT ;  /* 0x00000044042c7212 */ /* 0x000fe200078e3cff */
[----:B------:R-:W-:Y:S01]  /*3150*/  IMAD.X R41, RZ, RZ, UR9, P1 ;  /* 0x00000009ff297e24 */ /* 0x000fe200088e06ff */
[----:B------:R1:W-:Y:S04]  /*3160*/  STL.U8 [R1+0x61bb], R45 ;  /* 0x0061bb2d01007387 */ /* 0x0003e80000100000 */
[----:B------:R4:W5:Y:S01]  /*3170*/  LDG.E.U8.CONSTANT R36, desc[UR6][R38.64] ;  /* 0x0000000626247981 */ /* 0x000962000c1e9100 */
[----:B0-----:R-:W-:-:S03]  /*3180*/  LOP3.LUT R46, R44, 0xf, RZ, 0xc0, !PT ;  /* 0x0000000f2c2e7812 */ /* 0x001fc600078ec0ff */
[----:B------:R0:W5:Y:S01]  /*3190*/  LDG.E.U8.CONSTANT R4, desc[UR6][R40.64] ;  /* 0x0000000628047981 */ /* 0x000162000c1e9100 */
[----:B-1----:R-:W-:-:S03]  /*31a0*/  LOP3.LUT R45, R44, 0xf0, RZ, 0xc0, !PT ;  /* 0x000000f02c2d7812 */ /* 0x002fc600078ec0ff */
[----:B------:R-:W2:Y:S01]  /*31b0*/  LDG.E.U8 R86, desc[UR6][R86.64+0x26] ;  /* 0x0000260656567981 */ /* 0x000ea2000c1e1100 */
[----:B----4-:R-:W-:Y:S02]  /*31c0*/  IADD3 R38, P0, PT, R35, UR8, RZ ;  /* 0x0000000823267c10 */ /* 0x010fe4000ff1e0ff */
[----:B------:R-:W-:Y:S01]  /*31d0*/  LOP3.LUT R44, R5, R6, RZ, 0x3c, !PT ;  /* 0x00000006052c7212 */ /* 0x000fe200078e3cff */
[----:B------:R1:W5:Y:S02]  /*31e0*/  LDG.E.U8.CONSTANT R35, desc[UR6][R42.64] ;  /* 0x000000062a237981 */ /* 0x000364000c1e9100 */
[----:B------:R-:W-:Y:S01]  /*31f0*/  IMAD.X R39, RZ, RZ, UR9, P0 ;  /* 0x00000009ff277e24 */ /* 0x000fe200080e06ff */
[----:B0-----:R-:W-:Y:S02]  /*3200*/  IADD3 R40, P0, PT, R46, UR8, RZ ;  /* 0x000000082e287c10 */ /* 0x001fe4000ff1e0ff */
[C---:B------:R-:W-:Y:S02]  /*3210*/  LOP3.LUT R46, R44.reuse, 0xf0, RZ, 0xc0, !PT ;  /* 0x000000f02c2e7812 */ /* 0x040fe400078ec0ff */
[----:B------:R-:W-:Y:S01]  /*3220*/  LOP3.LUT R44, R44, 0xf, RZ, 0xc0, !PT ;  /* 0x0000000f2c2c7812 */ /* 0x000fe200078ec0ff */
[----:B------:R-:W-:Y:S01]  /*3230*/  STL.U8 [R1+0x61bc], R48 ;  /* 0x0061bc3001007387 */ /* 0x000fe20000100000 */
[----:B------:R-:W-:-:S02]  /*3240*/  SHF.R.U32.HI R45, RZ, 0x4, R45 ;  /* 0x00000004ff2d7819 */ /* 0x000fc4000001162d */
[----:B-1----:R-:W-:Y:S01]  /*3250*/  SHF.R.U32.HI R42, RZ, 0x4, R46 ;  /* 0x00000004ff2a7819 */ /* 0x002fe2000001162e */
[----:B------:R0:W-:Y:S01]  /*3260*/  STL.U8 [R1+0x61bd], R47 ;  /* 0x0061bd2f01007387 */ /* 0x0001e20000100000 */
[----:B------:R-:W-:Y:S02]  /*3270*/  LOP3.LUT R2, R2, R68, RZ, 0x3c, !PT ;  /* 0x0000004402027212 */ /* 0x000fe400078e3cff */
[----:B------:R-:W-:Y:S01]  /*3280*/  IADD3 R46, P1, PT, R44, UR8, RZ ;  /* 0x000000082c2e7c10 */ /* 0x000fe2000ff3e0ff */
[----:B------:R-:W-:Y:S01]  /*3290*/  IMAD.X R41, RZ, RZ, UR9, P0 ;  /* 0x00000009ff297e24 */ /* 0x000fe200080e06ff */
[----:B------:R-:W-:Y:S01]  /*32a0*/  LOP3.LUT R45, R45, 0xffff, RZ, 0xc0, !PT ;  /* 0x0000ffff2d2d7812 */ /* 0x000fe200078ec0ff */
[----:B------:R1:W5:Y:S01]  /*32b0*/  LDG.E.U8.CONSTANT R5, desc[UR6][R38.64] ;  /* 0x0000000626057981 */ /* 0x000362000c1e9100 */
[----:B------:R-:W-:Y:S02]  /*32c0*/  LOP3.LUT R44, R42, 0xffff, RZ, 0xc0, !PT ;  /* 0x0000ffff2a2c7812 */ /* 0x000fe400078ec0ff */
[C---:B------:R-:W-:Y:S01]  /*32d0*/  LOP3.LUT R42, R2.reuse, 0xf, RZ, 0xc0, !PT ;  /* 0x0000000f022a7812 */ /* 0x040fe200078ec0ff */
[----:B0-----:R-:W-:Y:S01]  /*32e0*/  IMAD.X R47, RZ, RZ, UR9, P1 ;  /* 0x00000009ff2f7e24 */ /* 0x001fe200088e06ff */
[----:B------:R-:W-:Y:S01]  /*32f0*/  LOP3.LUT R48, R2, 0xf0, RZ, 0xc0, !PT ;  /* 0x000000f002307812 */ /* 0x000fe200078ec0ff */
[----:B------:R0:W5:Y:S01]  /*3300*/  LDG.E.U8.CONSTANT R40, desc[UR6][R40.64] ;  /* 0x0000000628287981 */ /* 0x000162000c1e9100 */
[----:B------:R-:W-:-:S02]  /*3310*/  IADD3 R42, P1, PT, R42, UR8, RZ ;  /* 0x000000082a2a7c10 */ /* 0x000fc4000ff3e0ff */
[----:B-1----:R-:W-:Y:S02]  /*3320*/  IADD3 R38, P0, PT, R45, UR8, RZ ;  /* 0x000000082d267c10 */ /* 0x002fe4000ff1e0ff */
[----:B------:R-:W-:Y:S01]  /*3330*/  SHF.R.U32.HI R48, RZ, 0x4, R48 ;  /* 0x00000004ff307819 */ /* 0x000fe20000011630 */
[----:B------:R1:W-:Y:S01]  /*3340*/  STL.U8 [R1+0x61be], R50 ;  /* 0x0061be3201007387 */ /* 0x0003e20000100000 */
[----:B0-----:R-:W-:Y:S01]  /*3350*/  LOP3.LUT R41, R3, R6, RZ, 0x3c, !PT ;  /* 0x0000000603297212 */ /* 0x001fe200078e3cff */
[----:B------:R-:W-:Y:S01]  /*3360*/  IMAD.X R39, RZ, RZ, UR9, P0 ;  /* 0x00000009ff277e24 */ /* 0x000fe200080e06ff */
[----:B------:R-:W-:Y:S01]  /*3370*/  IADD3 R44, P0, PT, R44, UR8, RZ ;  /* 0x000000082c2c7c10 */ /* 0x000fe2000ff1e0ff */
[----:B------:R-:W-:Y:S01]  /*3380*/  IMAD.X R43, RZ, RZ, UR9, P1 ;  /* 0x00000009ff2b7e24 */ /* 0x000fe200088e06ff */
[----:B------:R0:W-:Y:S01]  /*3390*/  STL.U8 [R1+0x61bf], R49 ;  /* 0x0061bf3101007387 */ /* 0x0001e20000100000 */
[----:B------:R-:W-:Y:S02]  /*33a0*/  LOP3.LUT R79, R79, R68, RZ, 0x3c, !PT ;  /* 0x000000444f4f7212 */ /* 0x000fe400078e3cff */
[----:B-1----:R-:W-:Y:S01]  /*33b0*/  LOP3.LUT R50, R41, 0xf0, RZ, 0xc0, !PT ;  /* 0x000000f029327812 */ /* 0x002fe200078ec0ff */
[----:B------:R-:W5:Y:S01]  /*33c0*/  LDG.E.U8.CONSTANT R39, desc[UR6][R38.64] ;  /* 0x0000000626277981 */ /* 0x000f62000c1e9100 */
[----:B------:R-:W-:-:S03]  /*33d0*/  IMAD.X R45, RZ, RZ, UR9, P0 ;  /* 0x00000009ff2d7e24 */ /* 0x000fc600080e06ff */
[----:B------:R1:W5:Y:S01]  /*33e0*/  LDG.E.U8.CONSTANT R3, desc[UR6][R42.64] ;  /* 0x000000062a037981 */ /* 0x000362000c1e9100 */
[----:B0-----:R-:W-:Y:S02]  /*33f0*/  LOP3.LUT R49, R48, 0xffff, RZ, 0xc0, !PT ;  /* 0x0000ffff30317812 */ /* 0x001fe400078ec0ff */
[----:B------:R-:W-:Y:S01]  /*3400*/  LOP3.LUT R48, R41, 0xf, RZ, 0xc0, !PT ;  /* 0x0000000f29307812 */ /* 0x000fe200078ec0ff */
[----:B------:R-:W5:Y:S01]  /*3410*/  LDG.E.U8.CONSTANT R2, desc[UR6][R44.64] ;  /* 0x000000062c027981 */ /* 0x000f62000c1e9100 */
[----:B------:R-:W-:-:S03]  /*3420*/  SHF.R.U32.HI R41, RZ, 0x4, R50 ;  /* 0x00000004ff297819 */ /* 0x000fc60000011632 */
[----:B------:R0:W5:Y:S01]  /*3430*/  LDG.E.U8.CONSTANT R38, desc[UR6][R46.64] ;  /* 0x000000062e267981 */ /* 0x000162000c1e9100 */
[----:B-1----:R-:W-:-:S05]  /*3440*/  IADD3 R42, P0, PT, R49, UR8, RZ ;  /* 0x00000008312a7c10 */ /* 0x002fca000ff1e0ff */
[----:B------:R-:W-:Y:S01]  /*3450*/  IMAD.X R43, RZ, RZ, UR9, P0 ;  /* 0x00000009ff2b7e24 */ /* 0x000fe200080e06ff */
[----:B0-----:R-:W-:Y:S02]  /*3460*/  LOP3.LUT R47, R79, 0xf0, RZ, 0xc0, !PT ;  /* 0x000000f04f2f7812 */ /* 0x001fe400078ec0ff */
[----:B------:R-:W-:-:S03]  /*3470*/  IADD3 R46, P1, PT, R48, UR8, RZ ;  /* 0x00000008302e7c10 */ /* 0x000fc6000ff3e0ff */
[----:B------:R-:W5:Y:S01]  /*3480*/  LDG.E.U8.CONSTANT R43, desc[UR6][R42.64] ;  /* 0x000000062a2b7981 */ /* 0x000f62000c1e9100 */
[----:B------:R-:W-:Y:S02]  /*3490*/  LOP3.LUT R48, R41, 0xffff, RZ, 0xc0, !PT ;  /* 0x0000ffff29307812 */ /* 0x000fe400078ec0ff */
[----:B------:R-:W-:Y:S01]  /*34a0*/  SHF.R.U32.HI R41, RZ, 0x4, R47 ;  /* 0x00000004ff297819 */ /* 0x000fe2000001162f */
[----:B------:R-:W-:Y:S01]  /*34b0*/  IMAD.X R47, RZ, RZ, UR9, P1 ;  /* 0x00000009ff2f7e24 */ /* 0x000fe200088e06ff */
[----:B------:R-:W-:Y:S02]  /*34c0*/  IADD3 R48, P0, PT, R48, UR8, RZ ;  /* 0x0000000830307c10 */ /* 0x000fe4000ff1e0ff */
[----:B------:R-:W-:Y:S02]  /*34d0*/  LOP3.LUT R41, R41, 0xffff, RZ, 0xc0, !PT ;  /* 0x0000ffff29297812 */ /* 0x000fe400078ec0ff */
[----:B------:R-:W-:Y:S01]  /*34e0*/  LOP3.LUT R76, R76, R6, RZ, 0x3c, !PT ;  /* 0x000000064c4c7212 */ /* 0x000fe200078e3cff */
[----:B------:R-:W-:Y:S01]  /*34f0*/  IMAD.X R49, RZ, RZ, UR9, P0 ;  /* 0x00000009ff317e24 */ /* 0x000fe200080e06ff */
[----:B------:R0:W5:Y:S01]  /*3500*/  LDG.E.U8.CONSTANT R42, desc[UR6][R46.64] ;  /* 0x000000062e2a7981 */ /* 0x000162000c1e9100 */
[----:B------:R-:W-:-:S02]  /*3510*/  LOP3.LUT R44, R79, 0xf, RZ, 0xc0, !PT ;  /* 0x0000000f4f2c7812 */ /* 0x000fc400078ec0ff */
[C---:B------:R-:W-:Y:S02]  /*3520*/  LOP3.LUT R50, R76.reuse, 0xf0, RZ, 0xc0, !PT ;  /* 0x000000f04c327812 */ /* 0x040fe400078ec0ff */
[----:B------:R-:W-:Y:S02]  /*3530*/  LOP3.LUT R76, R76, 0xf, RZ, 0xc0, !PT ;  /* 0x0000000f4c4c7812 */ /* 0x000fe400078ec0ff */
[----:B------:R-:W-:Y:S02]  /*3540*/  LOP3.LUT R77, R77, R68, RZ, 0x3c, !PT ;  /* 0x000000444d4d7212 */ /* 0x000fe400078e3cff */
[----:B0-----:R-:W-:Y:S02]  /*3550*/  IADD3 R46, P0, PT, R41, UR8, RZ ;  /* 0x00000008292e7c10 */ /* 0x001fe4000ff1e0ff */
[----:B------:R-:W-:Y:S01]  /*3560*/  SHF.R.U32.HI R50, RZ, 0x4, R50 ;  /* 0x00000004ff327819 */ /* 0x000fe20000011632 */
[----:B------:R0:W5:Y:S01]  /*3570*/  LDG.E.U8.CONSTANT R41, desc[UR6][R48.64] ;  /* 0x0000000630297981 */ /* 0x000162000c1e9100 */
[----:B------:R-:W-:Y:S01]  /*3580*/  IADD3 R44, P1, PT, R44, UR8, RZ ;  /* 0x000000082c2c7c10 */ /* 0x000fe2000ff3e0ff */
[----:B------:R-:W-:-:S02]  /*3590*/  IMAD.X R47, RZ, RZ, UR9, P0 ;  /* 0x00000009ff2f7e24 */ /* 0x000fc400080e06ff */
[----:B------:R1:W-:Y:S01]  /*35a0*/  STL.U8 [R1+0x61c1], R51 ;  /* 0x0061c13301007387 */ /* 0x0003e20000100000 */
[----:B------:R-:W-:Y:S01]  /*35b0*/  LOP3.LUT R50, R50, 0xffff, RZ, 0xc0, !PT ;  /* 0x0000ffff32327812 */ /* 0x000fe200078ec0ff */
[----:B------:R-:W-:Y:S01]  /*35c0*/  IMAD.X R45, RZ, RZ, UR9, P1 ;  /* 0x00000009ff2d7e24 */ /* 0x000fe200088e06ff */
[----:B0-----:R-:W-:Y:S01]  /*35d0*/  IADD3 R48, P0, PT, R76, UR8, RZ ;  /* 0x000000084c307c10 */ /* 0x001fe2000ff1e0ff */
[----:B------:R0:W-:Y:S01]  /*35e0*/  STL.U8 [R1+0x61c0], R52 ;  /* 0x0061c03401007387 */ /* 0x0001e20000100000 */
[----:B-1----:R-:W-:-:S03]  /*35f0*/  LOP3.LUT R51, R77, 0xf0, RZ, 0xc0, !PT ;  /* 0x000000f04d337812 */ /* 0x002fc600078ec0ff */
[----:B------:R-:W-:Y:S01]  /*3600*/  IMAD.X R49, RZ, RZ, UR9, P0 ;  /* 0x00000009ff317e24 */ /* 0x000fe200080e06ff */
[----:B------:R-:W-:Y:S01]  /*3610*/  IADD3 R50, P0, PT, R50, UR8, RZ ;  /* 0x0000000832327c10 */ /* 0x000fe2000ff1e0ff */
[----:B------:R-:W5:Y:S01]  /*3620*/  LDG.E.U8.CONSTANT R44, desc[UR6][R44.64] ;  /* 0x000000062c2c7981 */ /* 0x000f62000c1e9100 */
[----:B------:R-:W-:Y:S02]  /*3630*/  SHF.R.U32.HI R51, RZ, 0x4, R51 ;  /* 0x00000004ff337819 */ /* 0x000fe40000011633 */
[----:B------:R-:W-:Y:S01]  /*3640*/  LOP3.LUT R77, R77, 0xf, RZ, 0xc0, !PT ;  /* 0x0000000f4d4d7812 */ /* 0x000fe200078ec0ff */
[----:B------:R1:W-:Y:S01]  /*3650*/  STL.U8 [R1+0x6196], R61 ;  /* 0x0061963d01007387 */ /* 0x0003e20000100000 */
[----:B------:R-:W-:Y:S02]  /*3660*/  LOP3.LUT R74, R74, R6, RZ, 0x3c, !PT ;  /* 0x000000064a4a7212 */ /* 0x000fe400078e3cff */
[----:B0-----:R-:W-:Y:S01]  /*3670*/  LOP3.LUT R52, R51, 0xffff, RZ, 0xc0, !PT ;  /* 0x0000ffff33347812 */ /* 0x001fe200078ec0ff */
[----:B------:R-:W-:Y:S01]  /*3680*/  IMAD.X R51, RZ, RZ, UR9, P0 ;  /* 0x00000009ff337e24 */ /* 0x000fe200080e06ff */
[----:B------:R0:W-:Y:S04]  /*3690*/  STL.U8 [R1+0x61c3], R53 ;  /* 0x0061c33501007387 */ /* 0x0001e80000100000 */
[----:B------:R4:W5:Y:S01]  /*36a0*/  LDG.E.U8.CONSTANT R45, desc[UR6][R46.64] ;  /* 0x000000062e2d7981 */ /* 0x000962000c1e9100 */
[----:B-1----:R-:W-:-:S02]  /*36b0*/  LOP3.LUT R61, R74, 0xf0, RZ, 0xc0, !PT ;  /* 0x000000f04a3d7812 */ /* 0x002fc400078ec0ff */
[----:B------:R-:W-:Y:S01]  /*36c0*/  IADD3 R52, P0, PT, R52, UR8, RZ ;  /* 0x0000000834347c10 */ /* 0x000fe2000ff1e0ff */
[----:B------:R-:W5:Y:S01]  /*36d0*/  LDG.E.U8.CONSTANT R49, desc[UR6][R48.64] ;  /* 0x0000000630317981 */ /* 0x000f62000c1e9100 */
[----:B0-----:R-:W-:Y:S02]  /*36e0*/  LOP3.LUT R53, R74, 0xf, RZ, 0xc0, !PT ;  /* 0x0000000f4a357812 */ /* 0x001fe400078ec0ff */
[----:B----4-:R-:W-:Y:S02]  /*36f0*/  IADD3 R46, P1, PT, R77, UR8, RZ ;  /* 0x000000084d2e7c10 */ /* 0x010fe4000ff3e0ff */
[----:B------:R-:W-:Y:S01]  /*3700*/  LOP3.LUT R69, R69, R68, RZ, 0x3c, !PT ;  /* 0x0000004445457212 */ /* 0x000fe200078e3cff */
[----:B------:R0:W5:Y:S02]  /*3710*/  LDG.E.U8.CONSTANT R48, desc[UR6][R50.64] ;  /* 0x0000000632307981 */ /* 0x000164000c1e9100 */
[----:B------:R-:W-:Y:S01]  /*3720*/  IMAD.X R47, RZ, RZ, UR9, P1 ;  /* 0x00000009ff2f7e24 */ /* 0x000fe200088e06ff */
[----:B------:R-:W-:Y:S01]  /*3730*/  SHF.R.U32.HI R61, RZ, 0x4, R61 ;  /* 0x00000004ff3d7819 */ /* 0x000fe2000001163d */
[----:B------:R1:W-:Y:S01]  /*3740*/  STL.U8 [R1+0x6192], R65 ;  /* 0x0061924101007387 */ /* 0x0003e20000100000 */
[----:B------:R-:W-:-:S03]  /*3750*/  LOP3.LUT R63, R63, R6, RZ, 0x3c, !PT ;  /* 0x000000063f3f7212 */ /* 0x000fc600078e3cff */
[----:B------:R4:W-:Y:S01]  /*3760*/  STL.U8 [R1+0x6193], R64 ;  /* 0x0061934001007387 */ /* 0x0009e20000100000 */
[----:B0-----:R-:W-:Y:S01]  /*3770*/  IADD3 R50, P1, PT, R53, UR8, RZ ;  /* 0x0000000835327c10 */ /* 0x001fe2000ff3e0ff */
[----:B------:R-:W-:Y:S02]  /*3780*/  IMAD.X R53, RZ, RZ, UR9, P0 ;  /* 0x00000009ff357e24 */ /* 0x000fe400080e06ff */
[----:B------:R0:W-:Y:S01]  /*3790*/  STL.U8 [R1+0x6195], R62 ;  /* 0x0061953e01007387 */ /* 0x0001e20000100000 */
[----:B-1----:R-:W-:Y:S01]  /*37a0*/  LOP3.LUT R65, R69, 0xf0, RZ, 0xc0, !PT ;  /* 0x000000f045417812 */ /* 0x002fe200078ec0ff */
[----:B------:R-:W-:Y:S02]  /*37b0*/  IMAD.X R51, RZ, RZ, UR9, P1 ;  /* 0x00000009ff337e24 */ /* 0x000fe400088e06ff */
[----:B------:R-:W5:Y:S01]  /*37c0*/  LDG.E.U8.CONSTANT R47, desc[UR6][R46.64] ;  /* 0x000000062e2f7981 */ /* 0x000f62000c1e9100 */
[----:B----4-:R-:W-:Y:S02]  /*37d0*/  LOP3.LUT R64, R61, 0xffff, RZ, 0xc0, !PT ;  /* 0x0000ffff3d407812 */ /* 0x010fe400078ec0ff */
[----:B------:R-:W-:Y:S01]  /*37e0*/  SHF.R.U32.HI R61, RZ, 0x4, R65 ;  /* 0x00000004ff3d7819 */ /* 0x000fe20000011641 */
[----:B------:R1:W5:Y:S01]  /*37f0*/  LDG.E.U8.CONSTANT R50, desc[UR6][R50.64] ;  /* 0x0000000632327981 */ /* 0x000362000c1e9100 */
[----:B0-----:R-:W-:-:S02]  /*3800*/  LOP3.LUT R62, R69, 0xf, RZ, 0xc0, !PT ;  /* 0x0000000f453e7812 */ /* 0x001fc400078ec0ff */
[----:B------:R-:W-:Y:S01]  /*3810*/  LOP3.LUT R65, R63, 0xf0, RZ, 0xc0, !PT ;  /* 0x000000f03f417812 */ /* 0x000fe200078ec0ff */
[----:B------:R0:W5:Y:S01]  /*3820*/  LDG.E.U8.CONSTANT R46, desc[UR6][R52.64] ;  /* 0x00000006342e7981 */ /* 0x000162000c1e9100 */
[----:B------:R-:W-:Y:S02]  /*3830*/  IADD3 R62, P1, PT, R62, UR8, RZ ;  /* 0x000000083e3e7c10 */ /* 0x000fe4000ff3e0ff */
[----:B------:R-:W-:Y:S01]  /*3840*/  LOP3.LUT R61, R61, 0xffff, RZ, 0xc0, !PT ;  /* 0x0000ffff3d3d7812 */ /* 0x000fe200078ec0ff */
[----:B------:R4:W-:Y:S01]  /*3850*/  STL.U8 [R1+0x6191], R66 ;  /* 0x0061914201007387 */ /* 0x0009e20000100000 */
[----:B-1----:R-:W-:Y:S02]  /*3860*/  SHF.R.U32.HI R51, RZ, 0x4, R65 ;  /* 0x00000004ff337819 */ /* 0x002fe40000011641 */
[----:B0-----:R-:W-:Y:S02]  /*3870*/  IADD3 R52, P0, PT, R64, UR8, RZ ;  /* 0x0000000840347c10 */ /* 0x001fe4000ff1e0ff */
[----:B------:R-:W-:Y:S01]  /*3880*/  LOP3.LUT R64, R63, 0xf, RZ, 0xc0, !PT ;  /* 0x0000000f3f407812 */ /* 0x000fe200078ec0ff */
[----:B------:R-:W-:-:S02]  /*3890*/  IMAD.X R63, RZ, RZ, UR9, P1 ;  /* 0x00000009ff3f7e24 */ /* 0x000fc400088e06ff */
[----:B------:R-:W-:Y:S01]  /*38a0*/  IMAD.X R53, RZ, RZ, UR9, P0 ;  /* 0x00000009ff357e24 */ /* 0x000fe200080e06ff */
[----:B----4-:R-:W-:Y:S02]  /*38b0*/  IADD3 R66, P0, PT, R61, UR8, RZ ;  /* 0x000000083d427c10 */ /* 0x010fe4000ff1e0ff */
[----:B------:R-:W-:Y:S02]  /*38c0*/  IADD3 R64, P1, PT, R64, UR8, RZ ;  /* 0x0000000840407c10 */ /* 0x000fe4000ff3e0ff */
[----:B------:R-:W-:Y:S01]  /*38d0*/  LOP3.LUT R51, R51, 0xffff, RZ, 0xc0, !PT ;  /* 0x0000ffff33337812 */ /* 0x000fe200078ec0ff */
[----:B------:R0:W-:Y:S01]  /*38e0*/  STL.U8 [R1+0x6190], R67 ;  /* 0x0061904301007387 */ /* 0x0001e20000100000 */
[----:B------:R-:W-:Y:S01]  /*38f0*/  LOP3.LUT R61, R10, R68, RZ, 0x3c, !PT ;  /* 0x000000440a3d7212 */ /* 0x000fe200078e3cff */
[----:B------:R-:W-:Y:S02]  /*3900*/  IMAD.X R65, RZ, RZ, UR9, P1 ;  /* 0x00000009ff417e24 */ /* 0x000fe400088e06ff */
[----:B------:R-:W5:Y:S01]  /*3910*/  LDG.E.U8.CONSTANT R53, desc[UR6][R52.64] ;  /* 0x0000000634357981 */ /* 0x000f62000c1e9100 */
[----:B------:R-:W-:-:S03]  /*3920*/  LOP3.LUT R69, R61, 0xf0, RZ, 0xc0, !PT ;  /* 0x000000f03d457812 */ /* 0x000fc600078ec0ff */
[----:B------:R1:W-:Y:S01]  /*3930*/  STL.U8 [R1+0x618d], R70 ;  /* 0x00618d4601007387 */ /* 0x0003e20000100000 */
[----:B0-----:R-:W-:-:S03]  /*3940*/  IMAD.X R67, RZ, RZ, UR9, P0 ;  /* 0x00000009ff437e24 */ /* 0x001fc600080e06ff */
[----:B------:R-:W5:Y:S04]  /*3950*/  LDG.E.U8.CONSTANT R10, desc[UR6][R64.64] ;  /* 0x00000006400a7981 */ /* 0x000f68000c1e9100 */
[----:B------:R0:W5:Y:S01]  /*3960*/  LDG.E.U8.CONSTANT R52, desc[UR6][R62.64] ;  /* 0x000000063e347981 */ /* 0x000162000c1e9100 */
[----:B-1----:R-:W-:Y:S02]  /*3970*/  LOP3.LUT R70, R61, 0xf, RZ, 0xc0, !PT ;  /* 0x0000000f3d467812 */ /* 0x002fe400078ec0ff */
[----:B------:R-:W-:Y:S02]  /*3980*/  LOP3.LUT R61, R11, R6, RZ, 0x3c, !PT ;  /* 0x000000060b3d7212 */ /* 0x000fe400078e3cff */
[----:B------:R-:W-:Y:S02]  /*3990*/  SHF.R.U32.HI R69, RZ, 0x4, R69 ;  /* 0x00000004ff457819 */ /* 0x000fe40000011645 */
[----:B0-----:R-:W-:-:S02]  /*39a0*/  IADD3 R62, P0, PT, R51, UR8, RZ ;  /* 0x00000008333e7c10 */ /* 0x001fc4000ff1e0ff */
[----:B------:R-:W-:Y:S01]  /*39b0*/  LOP3.LUT R69, R69, 0xffff, RZ, 0xc0, !PT ;  /* 0x0000ffff45457812 */ /* 0x000fe200078ec0ff */
[----:B------:R0:W5:Y:S02]  /*39c0*/  LDG.E.U8.CONSTANT R51, desc[UR6][R66.64] ;  /* 0x0000000642337981 */ /* 0x000164000c1e9100 */
[----:B------:R-:W-:Y:S01]  /*39d0*/  IMAD.X R63, RZ, RZ, UR9, P0 ;  /* 0x00000009ff3f7e24 */ /* 0x000fe200080e06ff */
[----:B------:R-:W-:Y:S02]  /*39e0*/  IADD3 R64, P0, PT, R70, UR8, RZ ;  /* 0x0000000846407c10 */ /* 0x000fe4000ff1e0ff */
[C---:B------:R-:W-:Y:S02]  /*39f0*/  LOP3.LUT R70, R61.reuse, 0xf0, RZ, 0xc0, !PT ;  /* 0x000000f03d467812 */ /* 0x040fe400078ec0ff */
[----:B------:R1:W5:Y:S01]  /*3a00*/  LDG.E.U8.CONSTANT R11, desc[UR6][R62.64] ;  /* 0x000000063e0b7981 */ /* 0x000362000c1e9100 */
[----:B------:R-:W-:Y:S01]  /*3a10*/  IMAD.X R65, RZ, RZ, UR9, P0 ;  /* 0x00000009ff417e24 */ /* 0x000fe200080e06ff */
[----:B0-----:R-:W-:-:S02]  /*3a20*/  LOP3.LUT R66, R61, 0xf, RZ, 0xc0, !PT ;  /* 0x0000000f3d427812 */ /* 0x001fc400078ec0ff */
[----:B------:R-:W-:Y:S02]  /*3a30*/  SHF.R.U32.HI R61, RZ, 0x4, R70 ;  /* 0x00000004ff3d7819 */ /* 0x000fe40000011646 */
[----:B------:R-:W-:Y:S02]  /*3a40*/  LOP3.LUT R12, R12, R68, RZ, 0x3c, !PT ;  /* 0x000000440c0c7212 */ /* 0x000fe400078e3cff */
[----:B-1----:R-:W-:Y:S02]  /*3a50*/  IADD3 R62, P0, PT, R69, UR8, RZ ;  /* 0x00000008453e7c10 */ /* 0x002fe4000ff1e0ff */
[----:B------:R-:W-:Y:S02]  /*3a60*/  LOP3.LUT R69, R61, 0xffff, RZ, 0xc0, !PT ;  /* 0x0000ffff3d457812 */ /* 0x000fe400078ec0ff */
[----:B------:R-:W-:Y:S01]  /*3a70*/  LOP3.LUT R61, R12, 0xf, RZ, 0xc0, !PT ;  /* 0x0000000f0c3d7812 */ /* 0x000fe200078ec0ff */
[----:B------:R-:W-:Y:S01]  /*3a80*/  IMAD.X R63, RZ, RZ, UR9, P0 ;  /* 0x00000009ff3f7e24 */ /* 0x000fe200080e06ff */
[----:B------:R-:W-:-:S02]  /*3a90*/  IADD3 R66, P1, PT, R66, UR8, RZ ;  /* 0x0000000842427c10 */ /* 0x000fc4000ff3e0ff */
[----:B------:R-:W-:Y:S01]  /*3aa0*/  LOP3.LUT R12, R12, 0xf0, RZ, 0xc0, !PT ;  /* 0x000000f00c0c7812 */ /* 0x000fe200078ec0ff */
[----:B------:R0:W-:Y:S01]  /*3ab0*/  STL.U8 [R1+0x618c], R71 ;  /* 0x00618c4701007387 */ /* 0x0001e20000100000 */
[----:B------:R-:W-:Y:S01]  /*3ac0*/  LOP3.LUT R56, R56, R6, RZ, 0x3c, !PT ;  /* 0x0000000638387212 */ /* 0x000fe200078e3cff */
[----:B------:R-:W-:Y:S01]  /*3ad0*/  IMAD.X R67, RZ, RZ, UR9, P1 ;  /* 0x00000009ff437e24 */ /* 0x000fe200088e06ff */
[----:B------:R-:W-:Y:S01]  /*3ae0*/  SHF.R.U32.HI R12, RZ, 0x4, R12 ;  /* 0x00000004ff0c7819 */ /* 0x000fe2000001160c */
[----:B------:R1:W5:Y:S04]  /*3af0*/  LDG.E.U8.CONSTANT R70, desc[UR6][R62.64] ;  /* 0x000000063e467981 */ /* 0x000368000c1e9100 */
[----:B0-----:R0:W5:Y:S01]  /*3b00*/  LDG.E.U8.CONSTANT R71, desc[UR6][R64.64] ;  /* 0x0000000640477981 */ /* 0x001162000c1e9100 */
[----:B-1----:R-:W-:-:S03]  /*3b10*/  IADD3 R62, P1, PT, R61, UR8, RZ ;  /* 0x000000083d3e7c10 */ /* 0x002fc6000ff3e0ff */
[----:B------:R1:W-:Y:S01]  /*3b20*/  STL.U8 [R1+0x618a], R73 ;  /* 0x00618a4901007387 */ /* 0x0003e20000100000 */
[----:B------:R-:W-:Y:S02]  /*3b30*/  LOP3.LUT R61, R56, 0xf0, RZ, 0xc0, !PT ;  /* 0x000000f0383d7812 */ /* 0x000fe400078ec0ff */
[----:B0-----:R-:W-:Y:S01]  /*3b40*/  IADD3 R64, P0, PT, R69, UR8, RZ ;  /* 0x0000000845407c10 */ /* 0x001fe2000ff1e0ff */
[----:B------:R0:W-:Y:S01]  /*3b50*/  STL.U8 [R1+0x618b], R72 ;  /* 0x00618b4801007387 */ /* 0x0001e20000100000 */
[----:B------:R-:W-:Y:S02]  /*3b60*/  SHF.R.U32.HI R61, RZ, 0x4, R61 ;  /* 0x00000004ff3d7819 */ /* 0x000fe4000001163d */
[----:B-1----:R-:W-:Y:S01]  /*3b70*/  LOP3.LUT R73, R12, 0xffff, RZ, 0xc0, !PT ;  /* 0x0000ffff0c497812 */ /* 0x002fe200078ec0ff */
[----:B------:R-:W-:Y:S01]  /*3b80*/  IMAD.X R65, RZ, RZ, UR9, P0 ;  /* 0x00000009ff417e24 */ /* 0x000fe200080e06ff */
[----:B------:R-:W-:Y:S01]  /*3b90*/  LOP3.LUT R12, R60, R68, RZ, 0x3c, !PT ;  /* 0x000000443c0c7212 */ /* 0x000fe200078e3cff */
[----:B------:R-:W5:Y:S01]  /*3ba0*/  LDG.E.U8.CONSTANT R69, desc[UR6][R66.64] ;  /* 0x0000000642457981 */ /* 0x000f62000c1e9100 */
[----:B------:R-:W-:Y:S01]  /*3bb0*/  IMAD.X R63, RZ, RZ, UR9, P1 ;  /* 0x00000009ff3f7e24 */ /* 0x000fe200088e06ff */
[----:B------:R-:W-:-:S02]  /*3bc0*/  IADD3 R60, P0, PT, R73, UR8, RZ ;  /* 0x00000008493c7c10 */ /* 0x000fc4000ff1e0ff */
[----:B0-----:R-:W-:Y:S02]  /*3bd0*/  LOP3.LUT R72, R56, 0xf, RZ, 0xc0, !PT ;  /* 0x0000000f38487812 */ /* 0x001fe400078ec0ff */
[----:B------:R-:W-:Y:S01]  /*3be0*/  LOP3.LUT R56, R12, 0xf0, RZ, 0xc0, !PT ;  /* 0x000000f00c387812 */ /* 0x000fe200078ec0ff */
[----:B------:R0:W5:Y:S03]  /*3bf0*/  LDG.E.U8.CONSTANT R67, desc[UR6][R64.64] ;  /* 0x0000000640437981 */ /* 0x000166000c1e9100 */
[----:B------:R-:W-:Y:S02]  /*3c00*/  SHF.R.U32.HI R56, RZ, 0x4, R56 ;  /* 0x00000004ff387819 */ /* 0x000fe40000011638 */
[----:B------:R-:W-:Y:S01]  /*3c10*/  IADD3 R72, P1, PT, R72, UR8, RZ ;  /* 0x0000000848487c10 */ /* 0x000fe2000ff3e0ff */
[----:B------:R1:W5:Y:S01]  /*3c20*/  LDG.E.U8.CONSTANT R66, desc[UR6][R62.64] ;  /* 0x000000063e427981 */ /* 0x000362000c1e9100 */
[----:B------:R-:W-:-:S02]  /*3c30*/  LOP3.LUT R12, R12, 0xf, RZ, 0xc0, !PT ;  /* 0x0000000f0c0c7812 */ /* 0x000fc400078ec0ff */
[----:B0-----:R-:W-:Y:S01]  /*3c40*/  LOP3.LUT R64, R61, 0xffff, RZ, 0xc0, !PT ;  /* 0x0000ffff3d407812 */ /* 0x001fe200078ec0ff */
[----:B------:R-:W-:Y:S01]  /*3c50*/  IMAD.X R61, RZ, RZ, UR9, P0 ;  /* 0x00000009ff3d7e24 */ /* 0x000fe200080e06ff */
[----:B------:R-:W-:Y:S02]  /*3c60*/  LOP3.LUT R56, R56, 0xffff, RZ, 0xc0, !PT ;  /* 0x0000ffff38387812 */ /* 0x000fe400078ec0ff */
[----:B-1----:R-:W-:Y:S01]  /*3c70*/  IADD3 R62, P0, PT, R64, UR8, RZ ;  /* 0x00000008403e7c10 */ /* 0x002fe2000ff1e0ff */
[----:B------:R-:W-:Y:S01]  /*3c80*/  IMAD.X R73, RZ, RZ, UR9, P1 ;  /* 0x00000009ff497e24 */ /* 0x000fe200088e06ff */
[----:B------:R0:W5:Y:S03]  /*3c90*/  LDG.E.U8.CONSTANT R65, desc[UR6][R60.64] ;  /* 0x000000063c417981 */ /* 0x000166000c1e9100 */
[----:B------:R-:W-:Y:S01]  /*3ca0*/  IMAD.X R63, RZ, RZ, UR9, P0 ;  /* 0x00000009ff3f7e24 */ /* 0x000fe200080e06ff */
[----:B------:R-:W-:Y:S01]  /*3cb0*/  IADD3 R56, P0, PT, R56, UR8, RZ ;  /* 0x0000000838387c10 */ /* 0x000fe2000ff1e0ff */
[----:B------:R1:W-:Y:S01]  /*3cc0*/  STL.U8 [R1+0x6188], R75 ;  /* 0x0061884b01007387 */ /* 0x0003e20000100000 */
[----:B---3--:R-:W-:-:S03]  /*3cd0*/  LOP3.LUT R74, R59, R68, RZ, 0x3c, !PT ;  /* 0x000000443b4a7212 */ /* 0x008fc600078e3cff */
[----:B------:R-:W5:Y:S01]  /*3ce0*/  LDG.E.U8.CONSTANT R63, desc[UR6][R62.64] ;  /* 0x000000063e3f7981 */ /* 0x000f62000c1e9100 */
[----:B0-----:R-:W-:Y:S02]  /*3cf0*/  IADD3 R60, P1, PT, R12, UR8, RZ ;  /* 0x000000080c3c7c10 */ /* 0x001fe4000ff3e0ff */
[----:B------:R-:W-:Y:S01]  /*3d00*/  LOP3.LUT R12, R57, R6, RZ, 0x3c, !PT ;  /* 0x00000006390c7212 */ /* 0x000fe200078e3cff */
[----:B------:R-:W-:Y:S01]  /*3d10*/  IMAD.X R57, RZ, RZ, UR9, P0 ;  /* 0x00000009ff397e24 */ /* 0x000fe200080e06ff */
[----:B------:R0:W5:Y:S01]  /*3d20*/  LDG.E.U8.CONSTANT R64, desc[UR6][R72.64] ;  /* 0x0000000648407981 */ /* 0x000162000c1e9100 */
[----:B------:R-:W-:Y:S01]  /*3d30*/  IMAD.X R61, RZ, RZ, UR9, P1 ;  /* 0x00000009ff3d7e24 */ /* 0x000fe200088e06ff */
[C---:B------:R-:W-:Y:S02]  /*3d40*/  LOP3.LUT R59, R12.reuse, 0xf0, RZ, 0xc0, !PT ;  /* 0x000000f00c3b7812 */ /* 0x040fe400078ec0ff */
[----:B-1----:R-:W-:Y:S02]  /*3d50*/  LOP3.LUT R75, R12, 0xf, RZ, 0xc0, !PT ;  /* 0x0000000f0c4b7812 */ /* 0x002fe400078ec0ff */
[----:B------:R-:W5:Y:S01]  /*3d60*/  LDG.E.U8.CONSTANT R62, desc[UR6][R60.64] ;  /* 0x000000063c3e7981 */ /* 0x000f62000c1e9100 */
[----:B------:R-:W-:-:S02]  /*3d70*/  SHF.R.U32.HI R59, RZ, 0x4, R59 ;  /* 0x00000004ff3b7819 */ /* 0x000fc4000001163b */
[C---:B------:R-:W-:Y:S02]  /*3d80*/  LOP3.LUT R12, R74.reuse, 0xf0, RZ, 0xc0, !PT ;  /* 0x000000f04a0c7812 */ /* 0x040fe400078ec0ff */
[----:B0-----:R-:W-:Y:S01]  /*3d90*/  LOP3.LUT R72, R59, 0xffff, RZ, 0xc0, !PT ;  /* 0x0000ffff3b487812 */ /* 0x001fe200078ec0ff */
[----:B------:R0:W5:Y:S01]  /*3da0*/  LDG.E.U8.CONSTANT R61, desc[UR6][R56.64] ;  /* 0x00000006383d7981 */ /* 0x000162000c1e9100 */
[----:B------:R-:W-:Y:S02]  /*3db0*/  LOP3.LUT R74, R74, 0xf, RZ, 0xc0, !PT ;  /* 0x0000000f4a4a7812 */ /* 0x000fe400078ec0ff */
[----:B------:R-:W-:Y:S02]  /*3dc0*/  SHF.R.U32.HI R59, RZ, 0x4, R12 ;  /* 0x00000004ff3b7819 */ /* 0x000fe4000001160c */
[----:B------:R-:W-:Y:S02]  /*3dd0*/  LOP3.LUT R12, R58, R6, RZ, 0x3c, !PT ;  /* 0x000000063a0c7212 */ /* 0x000fe400078e3cff */
[----:B0-----:R-:W-:-:S02]  /*3de0*/  IADD3 R56, P0, PT, R75, UR8, RZ ;  /* 0x000000084b387c10 */ /* 0x001fc4000ff1e0ff */
[----:B------:R-:W-:-:S03]  /*3df0*/  IADD3 R74, P1, PT, R74, UR8, RZ ;  /* 0x000000084a4a7c10 */ /* 0x000fc6000ff3e0ff */
[----:B------:R-:W-:Y:S01]  /*3e00*/  IMAD.X R57, RZ, RZ, UR9, P0 ;  /* 0x00000009ff397e24 */ /* 0x000fe200080e06ff */
[----:B------:R-:W-:Y:S02]  /*3e10*/  IADD3 R58, P0, PT, R72, UR8, RZ ;  /* 0x00000008483a7c10 */ /* 0x000fe4000ff1e0ff */
[----:B------:R-:W-:Y:S02]  /*3e20*/  LOP3.LUT R73, R59, 0xffff, RZ, 0xc0, !PT ;  /* 0x0000ffff3b497812 */ /* 0x000fe400078ec0ff */
[C---:B------:R-:W-:Y:S01]  /*3e30*/  LOP3.LUT R72, R12.reuse, 0xf, RZ, 0xc0, !PT ;  /* 0x0000000f0c487812 */ /* 0x040fe200078ec0ff */
[----:B------:R-:W-:Y:S01]  /*3e40*/  IMAD.X R59, RZ, RZ, UR9, P0 ;  /* 0x00000009ff3b7e24 */ /* 0x000fe200080e06ff */
[----:B------:R0:W5:Y:S01]  /*3e50*/  LDG.E.U8.CONSTANT R60, desc[UR6][R56.64] ;  /* 0x00000006383c7981 */ /* 0x000162000c1e9100 */
[----:B------:R-:W-:Y:S01]  /*3e60*/  LOP3.LUT R12, R12, 0xf0, RZ, 0xc0, !PT ;  /* 0x000000f00c0c7812 */ /* 0x000fe200078ec0ff */
[----:B------:R-:W-:Y:S01]  /*3e70*/  IMAD.X R75, RZ, RZ, UR9, P1 ;  /* 0x00000009ff4b7e24 */ /* 0x000fe200088e06ff */
[----:B------:R-:W-:-:S02]  /*3e80*/  IADD3 R72, P1, PT, R72, UR8, RZ ;  /* 0x0000000848487c10 */ /* 0x000fc4000ff3e0ff */
[----:B------:R-:W-:Y:S01]  /*3e90*/  LOP3.LUT R55, R55, R68, RZ, 0x3c, !PT ;  /* 0x0000004437377212 */ /* 0x000fe200078e3cff */
[----:B------:R1:W-:Y:S01]  /*3ea0*/  STL.U8 [R1+0x6185], R78 ;  /* 0x0061854e01007387 */ /* 0x0003e20000100000 */
[----:B------:R-:W-:Y:S02]  /*3eb0*/  SHF.R.U32.HI R76, RZ, 0x4, R12 ;  /* 0x00000004ff4c7819 */ /* 0x000fe4000001160c */
[----:B0-----:R-:W-:Y:S01]  /*3ec0*/  IADD3 R56, P0, PT, R73, UR8, RZ ;  /* 0x0000000849387c10 */ /* 0x001fe2000ff1e0ff */
[----:B------:R-:W-:Y:S01]  /*3ed0*/  IMAD.X R73, RZ, RZ, UR9, P1 ;  /* 0x00000009ff497e24 */ /* 0x000fe200088e06ff */
[----:B------:R-:W-:Y:S01]  /*3ee0*/  LOP3.LUT R12, R55, 0xf0, RZ, 0xc0, !PT ;  /* 0x000000f0370c7812 */ /* 0x000fe200078ec0ff */
[----:B------:R-:W5:Y:S02]  /*3ef0*/  LDG.E.U8.CONSTANT R59, desc[UR6][R58.64] ;  /* 0x000000063a3b7981 */ /* 0x000f64000c1e9100 */
[----:B------:R-:W-:Y:S01]  /*3f00*/  IMAD.X R57, RZ, RZ, UR9, P0 ;  /* 0x00000009ff397e24 */ /* 0x000fe200080e06ff */
[----:B-1----:R-:W-:-:S02]  /*3f10*/  LOP3.LUT R78, R76, 0xffff, RZ, 0xc0, !PT ;  /* 0x0000ffff4c4e7812 */ /* 0x002fc400078ec0ff */
[----:B------:R-:W-:Y:S02]  /*3f20*/  LOP3.LUT R76, R54, R6, RZ, 0x3c, !PT ;  /* 0x00000006364c7212 */ /* 0x000fe400078e3cff */
[----:B------:R-:W-:Y:S01]  /*3f30*/  LOP3.LUT R77, R55, 0xf, RZ, 0xc0, !PT ;  /* 0x0000000f374d7812 */ /* 0x000fe200078ec0ff */
[----:B------:R-:W5:Y:S01]  /*3f40*/  LDG.E.U8.CONSTANT R57, desc[UR6][R56.64] ;  /* 0x0000000638397981 */ /* 0x000f62000c1e9100 */
[----:B------:R-:W-:Y:S02]  /*3f50*/  SHF.R.U32.HI R55, RZ, 0x4, R12 ;  /* 0x00000004ff377819 */ /* 0x000fe4000001160c */
[----:B------:R-:W-:Y:S01]  /*3f60*/  IADD3 R54, P0, PT, R78, UR8, RZ ;  /* 0x000000084e367c10 */ /* 0x000fe2000ff1e0ff */
[----:B------:R0:W5:Y:S01]  /*3f70*/  LDG.E.U8.CONSTANT R58, desc[UR6][R74.64] ;  /* 0x000000064a3a7981 */ /* 0x000162000c1e9100 */
[----:B------:R-:W-:-:S03]  /*3f80*/  LOP3.LUT R12, R76, 0xf0, RZ, 0xc0, !PT ;  /* 0x000000f04c0c7812 */ /* 0x000fc600078ec0ff */
[----:B------:R1:W5:Y:S01]  /*3f90*/  LDG.E.U8.CONSTANT R56, desc[UR6][R72.64] ;  /* 0x0000000648387981 */ /* 0x000362000c1e9100 */
[----:B------:R-:W-:Y:S02]  /*3fa0*/  SHF.R.U32.HI R12, RZ, 0x4, R12 ;  /* 0x00000004ff0c7819 */ /* 0x000fe4000001160c */
[----:B0-----:R-:W-:Y:S02]  /*3fb0*/  LOP3.LUT R74, R76, 0xf, RZ, 0xc0, !PT ;  /* 0x0000000f4c4a7812 */ /* 0x001fe400078ec0ff */
[----:B-1----:R-:W-:Y:S02]  /*3fc0*/  IADD3 R72, P1, PT, R77, UR8, RZ ;  /* 0x000000084d487c10 */ /* 0x002fe4000ff3e0ff */
[----:B------:R-:W-:Y:S01]  /*3fd0*/  LOP3.LUT R77, R55, 0xffff, RZ, 0xc0, !PT ;  /* 0x0000ffff374d7812 */ /* 0x000fe200078ec0ff */
[----:B------:R-:W-:Y:S02]  /*3fe0*/  IMAD.X R55, RZ, RZ, UR9, P0 ;  /* 0x00000009ff377e24 */ /* 0x000fe400080e06ff */
[----:B------:R-:W-:Y:S01]  /*3ff0*/  IMAD.X R73, RZ, RZ, UR9, P1 ;  /* 0x00000009ff497e24 */ /* 0x000fe200088e06ff */
[----:B------:R-:W-:-:S02]  /*4000*/  IADD3 R76, P0, PT, R77, UR8, RZ ;  /* 0x000000084d4c7c10 */ /* 0x000fc4000ff1e0ff */
[----:B------:R-:W-:Y:S01]  /*4010*/  LOP3.LUT R12, R12, 0xffff, RZ, 0xc0, !PT ;  /* 0x0000ffff0c0c7812 */ /* 0x000fe200078ec0ff */
[----:B------:R-:W5:Y:S01]  /*4020*/  LDG.E.U8.CONSTANT R55, desc[UR6][R54.64] ;  /* 0x0000000636377981 */ /* 0x000f62000c1e9100 */
[----:B------:R-:W-:Y:S01]  /*4030*/  LOP3.LUT R78, R19, R68, RZ, 0x3c, !PT ;  /* 0x00000044134e7212 */ /* 0x000fe200078e3cff */
[----:B------:R-:W-:Y:S01]  /*4040*/  IMAD.X R77, RZ, RZ, UR9, P0 ;  /* 0x00000009ff4d7e24 */ /* 0x000fe200080e06ff */
[----:B------:R-:W-:Y:S02]  /*4050*/  LOP3.LUT R20, R20, R6, RZ, 0x3c, !PT ;  /* 0x0000000614147212 */ /* 0x000fe400078e3cff */
[C---:B------:R-:W-:Y:S02]  /*4060*/  LOP3.LUT R79, R78.reuse, 0xf0, RZ, 0xc0, !PT ;  /* 0x000000f04e4f7812 */ /* 0x040fe400078ec0ff */
[----:B------:R-:W-:Y:S01]  /*4070*/  LOP3.LUT R78, R78, 0xf, RZ, 0xc0, !PT ;  /* 0x0000000f4e4e7812 */ /* 0x000fe200078ec0ff */
[----:B------:R0:W5:Y:S01]  /*4080*/  LDG.E.U8.CONSTANT R54, desc[UR6][R72.64] ;  /* 0x0000000648367981 */ /* 0x000162000c1e9100 */
[----:B------:R-:W-:-:S02]  /*4090*/  SHF.R.U32.HI R79, RZ, 0x4, R79 ;  /* 0x00000004ff4f7819 */ /* 0x000fc4000001164f */
[----:B0-----:R-:W-:Y:S02]  /*40a0*/  IADD3 R72, P0, PT, R12, UR8, RZ ;  /* 0x000000080c487c10 */ /* 0x001fe4000ff1e0ff */
[----:B------:R0:W5:Y:S03]  /*40b0*/  LDG.E.U8.CONSTANT R12, desc[UR6][R76.64] ;  /* 0x000000064c0c7981 */ /* 0x000166000c1e9100 */
[----:B------:R-:W-:Y:S01]  /*40c0*/  IMAD.X R73, RZ, RZ, UR9, P0 ;  /* 0x00000009ff497e24 */ /* 0x000fe200080e06ff */
[----:B------:R-:W-:Y:S02]  /*40d0*/  LOP3.LUT R79, R79, 0xffff, RZ, 0xc0, !PT ;  /* 0x0000ffff4f4f7812 */ /* 0x000fe400078ec0ff */
[----:B------:R-:W-:Y:S01]  /*40e0*/  LOP3.LUT R80, R21, R68, RZ, 0x3c, !PT ;  /* 0x0000004415507212 */ /* 0x000fe200078e3cff */
[----:B------:R1:W-:Y:S01]  /*40f0*/  STL.U8 [R1+0x61cb], R82 ;  /* 0x0061cb5201007387 */ /* 0x0003e20000100000 */
[----:B0-----:R-:W-:-:S03]  /*4100*/  IADD3 R76, P0, PT, R78, UR8, RZ ;  /* 0x000000084e4c7c10 */ /* 0x001fc6000ff1e0ff */
[----:B------:R0:W5:Y:S01]  /*4110*/  LDG.E.U8.CONSTANT R72, desc[UR6][R72.64] ;  /* 0x0000000648487981 */ /* 0x000162000c1e9100 */
[----:B------:R-:W-:Y:S02]  /*4120*/  LOP3.LUT R78, R20, 0xf0, RZ, 0xc0, !PT ;  /* 0x000000f0144e7812 */ /* 0x000fe400078ec0ff */
[----:B------:R-:W-:Y:S01]  /*4130*/  IADD3 R74, P1, PT, R74, UR8, RZ ;  /* 0x000000084a4a7c10 */ /* 0x000fe2000ff3e0ff */
[----:B------:R-:W-:Y:S01]  /*4140*/  IMAD.X R77, RZ, RZ, UR9, P0 ;  /* 0x00000009ff4d7e24 */ /* 0x000fe200080e06ff */
[----:B------:R-:W-:Y:S02]  /*4150*/  SHF.R.U32.HI R78, RZ, 0x4, R78 ;  /* 0x00000004ff4e7819 */ /* 0x000fe4000001164e */
[----:B-1----:R-:W-:Y:S02]  /*4160*/  LOP3.LUT R82, R20, 0xf, RZ, 0xc0, !PT ;  /* 0x0000000f14527812 */ /* 0x002fe400078ec0ff */
[----:B------:R-:W-:Y:S02]  /*4170*/  IADD3 R20, P0, PT, R79, UR8, RZ ;  /* 0x000000084f147c10 */ /* 0x000fe4000ff1e0ff */
[C---:B0-----:R-:W-:Y:S01]  /*4180*/  LOP3.LUT R73, R80.reuse, 0xf, RZ, 0xc0, !PT ;  /* 0x0000000f50497812 */ /* 0x041fe200078ec0ff */
[----:B------:R-:W-:Y:S01]  /*4190*/  IMAD.X R75, RZ, RZ, UR9, P1 ;  /* 0x00000009ff4b7e24 */ /* 0x000fe200088e06ff */
[----:B------:R-:W-:Y:S01]  /*41a0*/  LOP3.LUT R80, R80, 0xf0, RZ, 0xc0, !PT ;  /* 0x000000f050507812 */ /* 0x000fe200078ec0ff */
[----:B------:R0:W5:Y:S01]  /*41b0*/  LDG.E.U8.CONSTANT R76, desc[UR6][R76.64] ;  /* 0x000000064c4c7981 */ /* 0x000162000c1e9100 */
[----:B------:R-:W-:Y:S01]  /*41c0*/  LOP3.LUT R78, R78, 0xffff, RZ, 0xc0, !PT ;  /* 0x0000ffff4e4e7812 */ /* 0x000fe200078ec0ff */
[----:B------:R-:W-:Y:S01]  /*41d0*/  IMAD.X R21, RZ, RZ, UR9, P0 ;  /* 0x00000009ff157e24 */ /* 0x000fe200080e06ff */
[----:B------:R-:W-:Y:S01]  /*41e0*/  SHF.R.U32.HI R80, RZ, 0x4, R80 ;  /* 0x00000004ff507819 */ /* 0x000fe20000011650 */
[----:B------:R1:W-:Y:S01]  /*41f0*/  STL.U8 [R1+0x61ca], R83 ;  /* 0x0061ca5301007387 */ /* 0x0003e20000100000 */
[----:B------:R-:W-:-:S02]  /*4200*/  IADD3 R82, P1, PT, R82, UR8, RZ ;  /* 0x0000000852527c10 */ /* 0x000fc4000ff3e0ff */
[----:B------:R-:W-:Y:S01]  /*4210*/  IADD3 R78, P0, PT, R78, UR8, RZ ;  /* 0x000000084e4e7c10 */ /* 0x000fe2000ff1e0ff */
[----:B------:R-:W5:Y:S01]  /*4220*/  LDG.E.U8.CONSTANT R19, desc[UR6][R74.64] ;  /* 0x000000064a137981 */ /* 0x000f62000c1e9100 */
[----:B0-----:R-:W-:Y:S02]  /*4230*/  LOP3.LUT R77, R22, R6, RZ, 0x3c, !PT ;  /* 0x00000006164d7212 */ /* 0x001fe400078e3cff */
[----:B------:R-:W-:Y:S01]  /*4240*/  LOP3.LUT R85, R80, 0xffff, RZ, 0xc0, !PT ;  /* 0x0000ffff50557812 */ /* 0x000fe200078ec0ff */
[----:B------:R-:W-:Y:S01]  /*4250*/  IMAD.X R79, RZ, RZ, UR9, P0 ;  /* 0x00000009ff4f7e24 */ /* 0x000fe200080e06ff */
[----:B------:R-:W-:Y:S01]  /*4260*/  LOP3.LUT R80, R25, R68, RZ, 0x3c, !PT ;  /* 0x0000004419507212 */ /* 0x000fe200078e3cff */
[----:B-1----:R-:W-:Y:S01]  /*4270*/  IMAD.X R83, RZ, RZ, UR9, P1 ;  /* 0x00000009ff537e24 */ /* 0x002fe200088e06ff */
[C---:B------:R-:W-:Y:S01]  /*4280*/  LOP3.LUT R25, R77.reuse, 0xf0, RZ, 0xc0, !PT ;  /* 0x000000f04d197812 */ /* 0x040fe200078ec0ff */
[----:B------:R0:W5:Y:S01]  /*4290*/  LDG.E.U8.CONSTANT R75, desc[UR6][R20.64] ;  /* 0x00000006144b7981 */ /* 0x000162000c1e9100 */
[----:B------:R-:W-:-:S02]  /*42a0*/  LOP3.LUT R84, R77, 0xf, RZ, 0xc0, !PT ;  /* 0x0000000f4d547812 */ /* 0x000fc400078ec0ff */
[----:B------:R-:W-:Y:S01]  /*42b0*/  SHF.R.U32.HI R25, RZ, 0x4, R25 ;  /* 0x00000004ff197819 */ /* 0x000fe20000011619 */
[----:B------:R-:W5:Y:S01]  /*42c0*/  LDG.E.U8.CONSTANT R74, desc[UR6][R82.64] ;  /* 0x00000006524a7981 */ /* 0x000f62000c1e9100 */
[----:B------:R-:W-:Y:S02]  /*42d0*/  LOP3.LUT R77, R80, 0xf0, RZ, 0xc0, !PT ;  /* 0x000000f0504d7812 */ /* 0x000fe400078ec0ff */
[----:B0-----:R-:W-:Y:S02]  /*42e0*/  IADD3 R20, P1, PT, R73, UR8, RZ ;  /* 0x0000000849147c10 */ /* 0x001fe4000ff3e0ff */
[----:B------:R0:W5:Y:S01]  /*42f0*/  LDG.E.U8.CONSTANT R73, desc[UR6][R78.64] ;  /* 0x000000064e497981 */ /* 0x000162000c1e9100 */
[----:B------:R-:W-:Y:S02]  /*4300*/  LOP3.LUT R25, R25, 0xffff, RZ, 0xc0, !PT ;  /* 0x0000ffff19197812 */ /* 0x000fe400078ec0ff */
[----:B------:R-:W-:Y:S01]  /*4310*/  IMAD.X R21, RZ, RZ, UR9, P1 ;  /* 0x00000009ff157e24 */ /* 0x000fe200088e06ff */
[----:B------:R-:W-:-:S02]  /*4320*/  IADD3 R84, P1, PT, R84, UR8, RZ ;  /* 0x0000000854547c10 */ /* 0x000fc4000ff3e0ff */
[----:B------:R-:W-:Y:S02]  /*4330*/  SHF.R.U32.HI R77, RZ, 0x4, R77 ;  /* 0x00000004ff4d7819 */ /* 0x000fe4000001164d */
[----:B------:R-:W-:Y:S01]  /*4340*/  LOP3.LUT R26, R26, R6, RZ, 0x3c, !PT ;  /* 0x000000061a1a7212 */ /* 0x000fe200078e3cff */
[----:B------:R-:W5:Y:S01]  /*4350*/  LDG.E.U8.CONSTANT R22, desc[UR6][R20.64] ;  /* 0x0000000614167981 */ /* 0x000f62000c1e9100 */
[----:B0-----:R-:W-:Y:S01]  /*4360*/  IADD3 R78, P0, PT, R85, UR8, RZ ;  /* 0x00000008554e7c10 */ /* 0x001fe2000ff1e0ff */
[----:B------:R-:W-:-:S04]  /*4370*/  IMAD.X R85, RZ, RZ, UR9, P1 ;  /* 0x00000009ff557e24 */ /* 0x000fc800088e06ff */
[----:B------:R-:W-:Y:S01]  /*4380*/  IMAD.X R79, RZ, RZ, UR9, P0 ;  /* 0x00000009ff4f7e24 */ /* 0x000fe200080e06ff */
[----:B------:R-:W-:Y:S02]  /*4390*/  IADD3 R82, P0, PT, R25, UR8, RZ ;  /* 0x0000000819527c10 */ /* 0x000fe4000ff1e0ff */
[----:B------:R-:W-:Y:S02]  /*43a0*/  LOP3.LUT R25, R77, 0xffff, RZ, 0xc0, !PT ;  /* 0x0000ffff4d197812 */ /* 0x000fe400078ec0ff */
[----:B------:R0:W5:Y:S01]  /*43b0*/  LDG.E.U8.CONSTANT R77, desc[UR6][R84.64] ;  /* 0x00000006544d7981 */ /* 0x000162000c1e9100 */
[----:B------:R-:W-:Y:S01]  /*43c0*/  IMAD.X R83, RZ, RZ, UR9, P0 ;  /* 0x00000009ff537e24 */ /* 0x000fe200080e06ff */
[----:B------:R-:W-:Y:S02]  /*43d0*/  LOP3.LUT R80, R80, 0xf, RZ, 0xc0, !PT ;  /* 0x0000000f50507812 */ /* 0x000fe400078ec0ff */
[----:B------:R-:W-:Y:S01]  /*43e0*/  LOP3.LUT R27, R27, R68, RZ, 0x3c, !PT ;  /* 0x000000441b1b7212 */ /* 0x000fe200078e3cff */
[----:B------:R-:W5:Y:S01]  /*43f0*/  LDG.E.U8.CONSTANT R78, desc[UR6][R78.64] ;  /* 0x000000064e4e7981 */ /* 0x000f62000c1e9100 */
[----:B0-----:R-:W-:-:S02]  /*4400*/  IADD3 R84, P0, PT, R25, UR8, RZ ;  /* 0x0000000819547c10 */ /* 0x001fc4000ff1e0ff */
[C---:B------:R-:W-:Y:S02]  /*4410*/  LOP3.LUT R25, R26.reuse, 0xf0, RZ, 0xc0, !PT ;  /* 0x000000f01a197812 */ /* 0x040fe400078ec0ff */
[----:B------:R-:W-:Y:S01]  /*4420*/  LOP3.LUT R26, R26, 0xf, RZ, 0xc0, !PT ;  /* 0x0000000f1a1a7812 */ /* 0x000fe200078ec0ff */
[----:B------:R-:W-:Y:S01]  /*4430*/  IMAD.X R85, RZ, RZ, UR9, P0 ;  /* 0x00000009ff557e24 */ /* 0x000fe200080e06ff */
[----:B------:R-:W-:Y:S02]  /*4440*/  IADD3 R20, P1, PT, R80, UR8, RZ ;  /* 0x0000000850147c10 */ /* 0x000fe4000ff3e0ff */
[----:B------:R-:W-:Y:S01]  /*4450*/  SHF.R.U32.HI R25, RZ, 0x4, R25 ;  /* 0x00000004ff197819 */ /* 0x000fe20000011619 */
[----:B------:R0:W5:Y:S02]  /*4460*/  LDG.E.U8.CONSTANT R80, desc[UR6][R82.64] ;  /* 0x0000000652507981 */ /* 0x000164000c1e9100 */
[----:B------:R-:W-:Y:S01]  /*4470*/  IMAD.X R21, RZ, RZ, UR9, P1 ;  /* 0x00000009ff157e24 */ /* 0x000fe200088e06ff */
[----:B------:R-:W-:Y:S01]  /*4480*/  LOP3.LUT R28, R28, R6, RZ, 0x3c, !PT ;  /* 0x000000061c1c7212 */ /* 0x000fe200078e3cff */
[----:B------:R-:W5:Y:S04]  /*4490*/  LDG.E.U8.CONSTANT R84, desc[UR6][R84.64] ;  /* 0x0000000654547981 */ /* 0x000f68000c1e9100 */
[----:B------:R1:W5:Y:S01]  /*44a0*/  LDG.E.U8.CONSTANT R79, desc[UR6][R20.64] ;  /* 0x00000006144f7981 */ /* 0x000362000c1e9100 */
[----:B0-----:R-:W-:-:S02]  /*44b0*/  IADD3 R82, P0, PT, R26, UR8, RZ ;  /* 0x000000081a527c10 */ /* 0x001fc4000ff1e0ff */
[----:B------:R-:W-:Y:S02]  /*44c0*/  LOP3.LUT R26, R25, 0xffff, RZ, 0xc0, !PT ;  /* 0x0000ffff191a7812 */ /* 0x000fe400078ec0ff */
[C---:B------:R-:W-:Y:S01]  /*44d0*/  LOP3.LUT R25, R27.reuse, 0xf0, RZ, 0xc0, !PT ;  /* 0x000000f01b197812 */ /* 0x040fe200078ec0ff */
[----:B------:R-:W-:Y:S01]  /*44e0*/  IMAD.X R83, RZ, RZ, UR9, P0 ;  /* 0x00000009ff537e24 */ /* 0x000fe200080e06ff */
[----:B------:R-:W-:Y:S02]  /*44f0*/  LOP3.LUT R27, R27, 0xf, RZ, 0xc0, !PT ;  /* 0x0000000f1b1b7812 */ /* 0x000fe400078ec0ff */
[----:B------:R-:W-:Y:S02]  /*4500*/  IADD3 R26, P0, PT, R26, UR8, RZ ;  /* 0x000000081a1a7c10 */ /* 0x000fe4000ff1e0ff */
[----:B------:R-:W-:Y:S01]  /*4510*/  SHF.R.U32.HI R25, RZ, 0x4, R25 ;  /* 0x00000004ff197819 */ /* 0x000fe20000011619 */
[----:B------:R-:W5:Y:S01]  /*4520*/  LDG.E.U8.CONSTANT R83, desc[UR6][R82.64] ;  /* 0x0000000652537981 */ /* 0x000f62000c1e9100 */
[----:B-1----:R-:W-:Y:S01]  /*4530*/  IADD3 R20, P1, PT, R27, UR8, RZ ;  /* 0x000000081b147c10 */ /* 0x002fe2000ff3e0ff */
[----:B------:R-:W-:Y:S01]  /*4540*/  IMAD.X R27, RZ, RZ, UR9, P0 ;  /* 0x00000009ff1b7e24 */ /* 0x000fe200080e06ff */
[----:B------:R-:W-:-:S03]  /*4550*/  LOP3.LUT R25, R25, 0xffff, RZ, 0xc0, !PT ;  /* 0x0000ffff19197812 */ /* 0x000fc600078ec0ff */
[----:B------:R-:W-:Y:S01]  /*4560*/  IMAD.X R21, RZ, RZ, UR9, P1 ;  /* 0x00000009ff157e24 */ /* 0x000fe200088e06ff */
[----:B------:R0:W5:Y:S04]  /*4570*/  LDG.E.U8.CONSTANT R82, desc[UR6][R26.64] ;  /* 0x000000061a527981 */ /* 0x000168000c1e9100 */
[----:B------:R1:W5:Y:S01]  /*4580*/  LDG.E.U8.CONSTANT R87, desc[UR6][R20.64] ;  /* 0x0000000614577981 */ /* 0x000362000c1e9100 */
[----:B0-----:R-:W-:Y:S02]  /*4590*/  IADD3 R26, P0, PT, R25, UR8, RZ ;  /* 0x00000008191a7c10 */ /* 0x001fe4000ff1e0ff */
[C---:B------:R-:W-:Y:S02]  /*45a0*/  LOP3.LUT R25, R28.reuse, 0xf0, RZ, 0xc0, !PT ;  /* 0x000000f01c197812 */ /* 0x040fe400078ec0ff */
[----:B------:R-:W-:Y:S01]  /*45b0*/  LOP3.LUT R28, R28, 0xf, RZ, 0xc0, !PT ;  /* 0x0000000f1c1c7812 */ /* 0x000fe200078ec0ff */
[----:B------:R-:W-:Y:S01]  /*45c0*/  IMAD.X R27, RZ, RZ, UR9, P0 ;  /* 0x00000009ff1b7e24 */ /* 0x000fe200080e06ff */
[----:B------:R-:W-:-:S02]  /*45d0*/  SHF.R.U32.HI R25, RZ, 0x4, R25 ;  /* 0x00000004ff197819 */ /* 0x000fc40000011619 */
[----:B-1----:R-:W-:Y:S02]  /*45e0*/  IADD3 R20, P0, PT, R28, UR8, RZ ;  /* 0x000000081c147c10 */ /* 0x002fe4000ff1e0ff */
[----:B------:R-:W-:Y:S01]  /*45f0*/  LOP3.LUT R25, R25, 0xffff, RZ, 0xc0, !PT ;  /* 0x0000ffff19197812 */ /* 0x000fe200078ec0ff */
[----:B------:R0:W5:Y:S01]  /*4600*/  LDG.E.U8.CONSTANT R85, desc[UR6][R26.64] ;  /* 0x000000061a557981 */ /* 0x000162000c1e9100 */
[----:B------:R-:W-:Y:S01]  /*4610*/  LOP3.LUT R29, R29, R68, RZ, 0x3c, !PT ;  /* 0x000000441d1d7212 */ /* 0x000fe200078e3cff */
[----:B------:R-:W-:Y:S01]  /*4620*/  IMAD.X R21, RZ, RZ, UR9, P0 ;  /* 0x00000009ff157e24 */ /* 0x000fe200080e06ff */
[----:B------:R-:W-:Y:S02]  /*4630*/  IADD3 R88, P0, PT, R25, UR8, RZ ;  /* 0x0000000819587c10 */ /* 0x000fe4000ff1e0ff */
[C---:B------:R-:W-:Y:S02]  /*4640*/  LOP3.LUT R25, R29.reuse, 0xf0, RZ, 0xc0, !PT ;  /* 0x000000f01d197812 */ /* 0x040fe400078ec0ff */
[----:B------:R-:W-:Y:S01]  /*4650*/  LOP3.LUT R29, R29, 0xf, RZ, 0xc0, !PT ;  /* 0x0000000f1d1d7812 */ /* 0x000fe200078ec0ff */
[----:B------:R-:W-:Y:S01]  /*4660*/  IMAD.X R89, RZ, RZ, UR9, P0 ;  /* 0x00000009ff597e24 */ /* 0x000fe200080e06ff */
[----:B------:R-:W-:Y:S01]  /*4670*/  SHF.R.U32.HI R25, RZ, 0x4, R25 ;  /* 0x00000004ff197819 */ /* 0x000fe20000011619 */
[----:B------:R1:W5:Y:S01]  /*4680*/  LDG.E.U8.CONSTANT R28, desc[UR6][R20.64] ;  /* 0x00000006141c7981 */ /* 0x000362000c1e9100 */
[----:B0-----:R-:W-:-:S02]  /*4690*/  IADD3 R26, P0, PT, R29, UR8, RZ ;  /* 0x000000081d1a7c10 */ /* 0x001fc4000ff1e0ff */
[----:B------:R-:W-:Y:S01]  /*46a0*/  LOP3.LUT R25, R25, 0xffff, RZ, 0xc0, !PT ;  /* 0x0000ffff19197812 */ /* 0x000fe200078ec0ff */
[----:B------:R0:W5:Y:S02]  /*46b0*/  LDG.E.U8.CONSTANT R88, desc[UR6][R88.64] ;  /* 0x0000000658587981 */ /* 0x000164000c1e9100 */
[----:B------:R-:W-:Y:S01]  /*46c0*/  IMAD.X R27, RZ, RZ, UR9, P0 ;  /* 0x00000009ff1b7e24 */ /* 0x000fe200080e06ff */
[----:B-1----:R-:W-:-:S04]  /*46d0*/  IADD3 R20, P0, PT, R25, UR8, RZ ;  /* 0x0000000819147c10 */ /* 0x002fc8000ff1e0ff */
[----:B------:R-:W5:Y:S01]  /*46e0*/  LDG.E.U8.CONSTANT R29, desc[UR6][R26.64] ;  /* 0x000000061a1d7981 */ /* 0x000f62000c1e9100 */
[----:B------:R-:W-:Y:S01]  /*46f0*/  LOP3.LUT R25, R30, R6, RZ, 0x3c, !PT ;  /* 0x000000061e197212 */ /* 0x000fe200078e3cff */
[----:B------:R-:W-:-:S03]  /*4700*/  IMAD.X R21, RZ, RZ, UR9, P0 ;  /* 0x00000009ff157e24 */ /* 0x000fc600080e06ff */
[C---:B0-----:R-:W-:Y:S02]  /*4710*/  LOP3.LUT R89, R25.reuse, 0xf0, RZ, 0xc0, !PT ;  /* 0x000000f019597812 */ /* 0x041fe400078ec0ff */
[----:B------:R-:W-:Y:S02]  /*4720*/  LOP3.LUT R25, R25, 0xf, RZ, 0xc0, !PT ;  /* 0x0000000f19197812 */ /* 0x000fe400078ec0ff */
[----:B------:R-:W-:Y:S01]  /*4730*/  SHF.R.U32.HI R89, RZ, 0x4, R89 ;  /* 0x00000004ff597819 */ /* 0x000fe20000011659 */
[----:B------:R0:W5:Y:S01]  /*4740*/  LDG.E.U8.CONSTANT R30, desc[UR6][R20.64] ;  /* 0x00000006141e7981 */ /* 0x000162000c1e9100 */
[----:B--2---:R-:W-:Y:S02]  /*4750*/  LOP3.LUT R24, R24, R68, RZ, 0x3c, !PT ;  /* 0x0000004418187212 */ /* 0x004fe400078e3cff */
[----:B------:R-:W-:Y:S02]  /*4760*/  LOP3.LUT R89, R89, 0xffff, RZ, 0xc0, !PT ;  /* 0x0000ffff59597812 */ /* 0x000fe400078ec0ff */
[----:B0-----:R-:W-:-:S02]  /*4770*/  IADD3 R20, P0, PT, R25, UR8, RZ ;  /* 0x0000000819147c10 */ /* 0x001fc4000ff1e0ff */
[----:B------:R-:W-:-:S03]  /*4780*/  LOP3.LUT R25, R24, 0xf0, RZ, 0xc0, !PT ;  /* 0x000000f018197812 */ /* 0x000fc600078ec0ff */
[----:B------:R-:W-:Y:S01]  /*4790*/  IMAD.X R21, RZ, RZ, UR9, P0 ;  /* 0x00000009ff157e24 */ /* 0x000fe200080e06ff */
[----:B------:R-:W-:Y:S02]  /*47a0*/  IADD3 R26, P0, PT, R89, UR8, RZ ;  /* 0x00000008591a7c10 */ /* 0x000fe4000ff1e0ff */
[----:B------:R-:W-:Y:S02]  /*47b0*/  LOP3.LUT R24, R24, 0xf, RZ, 0xc0, !PT ;  /* 0x0000000f18187812 */ /* 0x000fe400078ec0ff */
[----:B------:R-:W-:Y:S01]  /*47c0*/  SHF.R.U32.HI R25, RZ, 0x4, R25 ;  /* 0x00000004ff197819 */ /* 0x000fe20000011619 */
[----:B------:R0:W5:Y:S01]  /*47d0*/  LDG.E.U8.CONSTANT R89, desc[UR6][R20.64] ;  /* 0x0000000614597981 */ /* 0x000162000c1e9100 */
[----:B------:R-:W-:Y:S02]  /*47e0*/  IMAD.X R27, RZ, RZ, UR9, P0 ;  /* 0x00000009ff1b7e24 */ /* 0x000fe400080e06ff */
[----:B------:R-:W-:Y:S02]  /*47f0*/  LOP3.LUT R25, R25, 0xffff, RZ, 0xc0, !PT ;  /* 0x0000ffff19197812 */ /* 0x000fe400078ec0ff */
[----:B------:R-:W-:Y:S01]  /*4800*/  LOP3.LUT R90, R23, R6, RZ, 0x3c, !PT ;  /* 0x00000006175a7212 */ /* 0x000fe200078e3cff */
[----:B------:R-:W5:Y:S01]  /*4810*/  LDG.E.U8.CONSTANT R26, desc[UR6][R26.64] ;  /* 0x000000061a1a7981 */ /* 0x000f62000c1e9100 */
[----:B0-----:R-:W-:-:S02]  /*4820*/  IADD3 R20, P0, PT, R24, UR8, RZ ;  /* 0x0000000818147c10 */ /* 0x001fc4000ff1e0ff */
[----:B------:R-:W-:-:S03]  /*4830*/  LOP3.LUT R91, R90, 0xf, RZ, 0xc0, !PT ;  /* 0x0000000f5a5b7812 */ /* 0x000fc600078ec0ff */
[----:B------:R-:W-:Y:S01]  /*4840*/  IMAD.X R21, RZ, RZ, UR9, P0 ;  /* 0x00000009ff157e24 */ /* 0x000fe200080e06ff */
[----:B------:R-:W-:Y:S02]  /*4850*/  IADD3 R24, P0, PT, R25, UR8, RZ ;  /* 0x0000000819187c10 */ /* 0x000fe4000ff1e0ff */
[----:B------:R-:W-:Y:S02]  /*4860*/  LOP3.LUT R90, R90, 0xf0, RZ, 0xc0, !PT ;  /* 0x000000f05a5a7812 */ /* 0x000fe400078ec0ff */
[----:B------:R0:W5:Y:S01]  /*4870*/  LDG.E.U8.CONSTANT R27, desc[UR6][R20.64] ;  /* 0x00000006141b7981 */ /* 0x000162000c1e9100 */
[----:B------:R-:W-:Y:S01]  /*4880*/  IMAD.X R25, RZ, RZ, UR9, P0 ;  /* 0x00000009ff197e24 */ /* 0x000fe200080e06ff */
[----:B------:R-:W-:-:S04]  /*4890*/  LOP3.LUT R86, R86, R68, RZ, 0x3c, !PT ;  /* 0x0000004456567212 */ /* 0x000fc800078e3cff */
[----:B------:R-:W5:Y:S01]  /*48a0*/  LDG.E.U8.CONSTANT R23, desc[UR6][R24.64] ;  /* 0x0000000618177981 */ /* 0x000f62000c1e9100 */
[----:B0-----:R-:W-:Y:S02]  /*48b0*/  IADD3 R20, P0, PT, R91, UR8, RZ ;  /* 0x000000085b147c10 */ /* 0x001fe4000ff1e0ff */
[----:B------:R-:W-:-:S03]  /*48c0*/  SHF.R.U32.HI R91, RZ, 0x4, R90 ;  /* 0x00000004ff5b7819 */ /* 0x000fc6000001165a */
[----:B------:R-:W-:Y:S01]  /*48d0*/  IMAD.X R21, RZ, RZ, UR9, P0 ;  /* 0x00000009ff157e24 */ /* 0x000fe200080e06ff */
[----:B------:R-:W-:-:S04]  /*48e0*/  LOP3.LUT R91, R91, 0xffff, RZ, 0xc0, !PT ;  /* 0x0000ffff5b5b7812 */ /* 0x000fc800078ec0ff */
[----:B------:R0:W5:Y:S02]  /*48f0*/  LDG.E.U8.CONSTANT R90, desc[UR6][R20.64] ;  /* 0x00000006145a7981 */ /* 0x000164000c1e9100 */
[----:B0-----:R-:W-:Y:S02]  /*4900*/  IADD3 R20, P0, PT, R91, UR8, RZ ;  /* 0x000000085b147c10 */ /* 0x001fe4000ff1e0ff */
[----:B------:R-:W-:-:S04]  /*4910*/  LOP3.LUT R91, R86, 0xf0, RZ, 0xc0, !PT ;  /* 0x000000f0565b7812 */ /* 0x000fc800078ec0ff */
[----:B------:R-:W-:Y:S01]  /*4920*/  SHF.R.U32.HI R91, RZ, 0x4, R91 ;  /* 0x00000004ff5b7819 */ /* 0x000fe2000001165b */
[----:B------:R-:W-:-:S03]  /*4930*/  IMAD.X R21, RZ, RZ, UR9, P0 ;  /* 0x00000009ff157e24 */ /* 0x000fc600080e06ff */
[----:B------:R-:W-:Y:S02]  /*4940*/  LOP3.LUT R24, R91, 0xffff, RZ, 0xc0, !PT ;  /* 0x0000ffff5b187812 */ /* 0x000fe400078ec0ff */
[----:B------:R-:W-:Y:S01]  /*4950*/  LOP3.LUT R86, R86, 0xf, RZ, 0xc0, !PT ;  /* 0x0000000f56567812 */ /* 0x000fe200078ec0ff */
[----:B------:R0:W5:Y:S01]  /*4960*/  LDG.E.U8.CONSTANT R91, desc[UR6][R20.64] ;  /* 0x00000006145b7981 */ /* 0x000162000c1e9100 */
[----:B------:R-:W-:-:S05]  /*4970*/  IADD3 R24, P0, PT, R24, UR8, RZ ;  /* 0x0000000818187c10 */ /* 0x000fca000ff1e0ff */
[----:B------:R-:W-:Y:S01]  /*4980*/  IMAD.X R25, RZ, RZ, UR9, P0 ;  /* 0x00000009ff197e24 */ /* 0x000fe200080e06ff */
[----:B0-----:R-:W-:-:S04]  /*4990*/  IADD3 R20, P0, PT, R86, UR8, RZ ;  /* 0x0000000856147c10 */ /* 0x001fc8000ff1e0ff */
[----:B------:R0:W5:Y:S01]  /*49a0*/  LDG.E.U8.CONSTANT R24, desc[UR6][R24.64] ;  /* 0x0000000618187981 */ /* 0x000162000c1e9100 */
[----:B------:R-:W-:Y:S02]  /*49b0*/  IMAD.X R21, RZ, RZ, UR9, P0 ;  /* 0x00000009ff157e24 */ /* 0x000fe400080e06ff */
[----:B------:R-:W-:-:S03]  /*49c0*/  IMAD.MOV.U32 R86, RZ, RZ, 0x1 ;  /* 0x00000001ff567424 */ /* 0x000fc600078e00ff */
[----:B------:R1:W5:Y:S01]  /*49d0*/  LDG.E.U8.CONSTANT R93, desc[UR6][R20.64] ;  /* 0x00000006145d7981 */ /* 0x000362000c1e9100 */
[----:B0-----:R-:W-:-:S05]  /*49e0*/  IMAD.MOV.U32 R25, RZ, RZ, 0x4e ;  /* 0x0000004eff197424 */ /* 0x001fca00078e00ff */
[----:B------:R-:W-:Y:S01]  /*49f0*/  STL [R1+0x6048], R25 ;  /* 0x0060481901007387 */ /* 0x000fe20000100800 */
[----:B------:R-:W-:-:S03]  /*4a00*/  IMAD.MOV.U32 R92, RZ, RZ, 0x3 ;  /* 0x00000003ff5c7424 */ /* 0x000fc600078e00ff */
[----:B------:R-:W-:Y:S01]  /*4a10*/  STL [R1+0x138], R25 ;  /* 0x0001381901007387 */ /* 0x000fe20000100800 */
[----:B-1----:R-:W-:-:S03]  /*4a20*/  IMAD.MOV.U32 R20, RZ, RZ, 0x2 ;  /* 0x00000002ff147424 */ /* 0x002fc600078e00ff */
[----:B------:R0:W-:Y:S04]  /*4a30*/  STL.U8 [R1+0x61cc], R14 ;  /* 0x0061cc0e01007387 */ /* 0x0001e80000100000 */
[----:B------:R1:W-:Y:S04]  /*4a40*/  STL.U8 [R1+0x61cd], R13 ;  /* 0x0061cd0d01007387 */ /* 0x0003e80000100000 */
[----:B------:R2:W-:Y:S01]  /*4a50*/  STL.U8 [R1+0x61ce], R16 ;  /* 0x0061ce1001007387 */ /* 0x0005e20000100000 */
[----:B0-----:R-:W-:-:S03]  /*4a60*/  IMAD.MOV.U32 R14, RZ, RZ, 0x4 ;  /* 0x00000004ff0e7424 */ /* 0x001fc600078e00ff */
[----:B------:R-:W-:Y:S01]  /*4a70*/  STL.U8 [R1+0x61cf], R15 ;  /* 0x0061cf0f01007387 */ /* 0x000fe20000100000 */
[----:B-1----:R-:W-:-:S03]  /*4a80*/  IMAD.MOV.U32 R13, RZ, RZ, 0x5 ;  /* 0x00000005ff0d7424 */ /* 0x002fc600078e00ff */
[----:B------:R0:W-:Y:S01]  /*4a90*/  STL.U8 [R1+0x61d0], R18 ;  /* 0x0061d01201007387 */ /* 0x0001e20000100000 */
[----:B--2---:R-:W-:-:S03]  /*4aa0*/  IMAD.MOV.U32 R16, RZ, RZ, 0x6 ;  /* 0x00000006ff107424 */ /* 0x004fc600078e00ff */
[----:B------:R1:W-:Y:S04]  /*4ab0*/  STL [R1+0x13c], R86 ;  /* 0x00013c5601007387 */ /* 0x0003e80000100800 */
[----:B------:R2:W-:Y:S01]  /*4ac0*/  STL [R1+0x278], R20 ;  /* 0x0002781401007387 */ /* 0x0005e20000100800 */
[----:B0-----:R-:W-:-:S03]  /*4ad0*/  IMAD.MOV.U32 R18, RZ, RZ, 0x7 ;  /* 0x00000007ff127424 */ /* 0x001fc600078e00ff */
[----:B------:R0:W-:Y:S01]  /*4ae0*/  STL [R1+0x3b4], R92 ;  /* 0x0003b45c01007387 */ /* 0x0001e20000100800 */
[----:B-1----:R-:W-:-:S03]  /*4af0*/  IMAD.MOV.U32 R86, RZ, RZ, 0x8 ;  /* 0x00000008ff567424 */ /* 0x002fc600078e00ff */
[----:B------:R1:W-:Y:S01]  /*4b00*/  STL [R1+0x4f0], R14 ;  /* 0x0004f00e01007387 */ /* 0x0003e20000100800 */
[----:B--2---:R-:W-:-:S03]  /*4b10*/  IMAD.MOV.U32 R20, RZ, RZ, 0x9 ;  /* 0x00000009ff147424 */ /* 0x004fc600078e00ff */
        /* <DEDUP_REMOVED lines=52> */
[----:B------:R-:W-:Y:S01]  /*4e60*/  STL [R1+0x2644], R92 ;  /* 0x0026445c01007387 */ /* 0x000fe20000100800 */
[----:B--2---:R-:W-:-:S03]  /*4e70*/  IMAD.MOV.U32 R86, RZ, RZ, 0x24 ;  /* 0x00000024ff567424 */ /* 0x004fc600078e00ff */
[----:B------:R1:W-:Y:S01]  /*4e80*/  STL [R1+0x2780], R14 ;  /* 0x0027800e01007387 */ /* 0x0003e20000100800 */
[----:B0-----:R-:W-:-:S03]  /*4e90*/  IMAD.MOV.U32 R20, RZ, RZ, 0x28 ;  /* 0x00000028ff147424 */ /* 0x001fc600078e00ff */
[----:B------:R0:W-:Y:S04]  /*4ea0*/  STL [R1+0x28bc], R13 ;  /* 0x0028bc0d01007387 */ /* 0x0001e80000100800 */
[----:B------:R2:W-:Y:S04]  /*4eb0*/  STL [R1+0x29f8], R16 ;  /* 0x0029f81001007387 */ /* 0x0005e80000100800 */
[----:B------:R2:W-:Y:S04]  /*4ec0*/  STL [R1+0x2b34], R18 ;  /* 0x002b341201007387 */ /* 0x0005e80000100800 */
[----:B------:R2:W-:Y:S04]  /*4ed0*/  STL [R1+0x2c70], R86 ;  /* 0x002c705601007387 */ /* 0x0005e80000100800 */
[----:B------:R2:W-:Y:S04]  /*4ee0*/  STL [R1+0x3160], R20 ;  /* 0x0031601401007387 */ /* 0x0005e80000100800 */
[----:B------:R2:W-:Y:S04]  /*4ef0*/  STL.U8 [R1+0x61d1], R17 ;  /* 0x0061d11101007387 */ /* 0x0005e80000100000 */
[----:B------:R2:W-:Y:S01]  /*4f00*/  STL.U8 [R1+0x61d2], RZ ;  /* 0x0061d2ff01007387 */ /* 0x0005e20000100000 */
[----:B-1----:R-:W-:-:S02]  /*4f10*/  VIADD R14, R1, 0x6184 ;  /* 0x00006184010e7836 */ /* 0x002fc40000000000 */
[----:B0-----:R-:W-:Y:S01]  /*4f20*/  VIADD R13, R1, 0x13c ;  /* 0x0000013c010d7836 */ /* 0x001fe20000000000 */
[----:B------:R-:W-:-:S06]  /*4f30*/  UMOV UR4, URZ ;  /* 0x000000ff00047c82 */ /* 0x000fcc0008000000 */
.L_x_0:
[----:B--2---:R-:W2:Y:S04]  /*4f40*/  LDL.U8 R16, [R14] ;  /* 0x000000000e107983 */ /* 0x004ea80000100000 */
[----:B------:R-:W3:Y:S04]  /*4f50*/  LDL R20, [R13+-0x13c] ;  /* 0xfffec4000d147983 */ /* 0x000ee80000100800 */
[----:B------:R-:W4:Y:S04]  /*4f60*/  LDL R18, [R13] ;  /* 0x000000000d127983 */ /* 0x000f280000100800 */
[----:B------:R-:W4:Y:S04]  /*4f70*/  LDL R17, [R13+-0x138] ;  /* 0xfffec8000d117983 */ /* 0x000f280000100800 */
[----:B------:R-:W4:Y:S01]  /*4f80*/  LDL R15, [R13+-0x134] ;  /* 0xfffecc000d0f7983 */ /* 0x000f220000100800 */
[----:B--2--5:R-:W-:Y:S01]  /*4f90*/  ISETP.NE.AND P0, PT, R16, R8, PT ;  /* 0x000000081000720c */ /* 0x024fe20003f05270 */
[----:B---3--:R-:W-:Y:S01]  /*4fa0*/  VIADD R21, R20, 0x1 ;  /* 0x0000000114157836 */ /* 0x008fe20000000000 */
[----:B----4-:R-:W-:-:S11]  /*4fb0*/  ISETP.GE.AND P1, PT, R17, R18, PT ;  /* 0x000000121100720c */ /* 0x010fd60003f26270 */
[----:B------:R-:W-:Y:S01]  /*4fc0*/  @!P0 IMAD.MOV R21, RZ, RZ, R20 ;  /* 0x000000ffff158224 */ /* 0x000fe200078e0214 */
[----:B------:R-:W-:-:S04]  /*4fd0*/  ISETP.GE.AND P0, PT, R18, R17, PT ;  /* 0x000000111200720c */ /* 0x000fc80003f06270 */
[----:B------:R-:W-:Y:S01]  /*4fe0*/  VIADDMNMX R20, R18, 0x1, R21, PT ;  /* 0x0000000112147846 */ /* 0x000fe20003800115 */
[----:B------:R-:W-:-:S03]  /*4ff0*/  VIADD R18, R17, 0x1 ;  /* 0x0000000111127836 */ /* 0x000fc60000000000 */
[----:B------:R-:W-:Y:S02]  /*5000*/  SEL R20, R20, R21, !P0 ;  /* 0x0000001514147207 */ /* 0x000fe40004000000 */
[----:B------:R-:W-:Y:S02]  /*5010*/  ISETP.NE.AND P0, PT, R16, R7, PT ;  /* 0x000000071000720c */ /* 0x000fe40003f05270 */
[----:B------:R-:W-:-:S04]  /*5020*/  ISETP.GE.AND P2, PT, R18, R21, PT ;  /* 0x000000151200720c */ /* 0x000fc80003f46270 */
[----:B------:R-:W-:-:S04]  /*5030*/  @!P1 SEL R20, R18, R20, !P2 ;  /* 0x0000001412149207 */ /* 0x000fc80005000000 */
[C---:B------:R-:W-:Y:S01]  /*5040*/  ISETP.GE.AND P1, PT, R15.reuse, R20, PT ;  /* 0x000000140f00720c */ /* 0x040fe20003f26270 */
[----:B------:R0:W-:Y:S02]  /*5050*/  STL [R13+0x4], R20 ;  /* 0x000004140d007387 */ /* 0x0001e40000100800 */
[----:B------:R-:W-:Y:S01]  /*5060*/  @!P0 IMAD.MOV R18, RZ, RZ, R17 ;  /* 0x000000ffff128224 */ /* 0x000fe200078e0211 */
[----:B------:R-:W-:Y:S01]  /*5070*/  ISETP.GE.AND P0, PT, R20, R15, PT ;  /* 0x0000000f1400720c */ /* 0x000fe20003f06270 */
[----:B------:R-:W-:-:S03]  /*5080*/  VIADD R17, R15, 0x1 ;  /* 0x000000010f117836 */ /* 0x000fc60000000000 */
[----:B------:R-:W-:Y:S02]  /*5090*/  VIADDMNMX R21, R20, 0x1, R18, PT ;  /* 0x0000000114157846 */ /* 0x000fe40003800112 */
[-C--:B------:R-:W-:Y:S01]  /*50a0*/  ISETP.GE.AND P2, PT, R17, R18.reuse, PT ;  /* 0x000000121100720c */ /* 0x080fe20003f46270 */
[----:B0-----:R-:W2:Y:S01]  /*50b0*/  LDL R20, [R13+-0x12c] ;  /* 0xfffed4000d147983 */ /* 0x001ea20000100800 */
[----:B------:R-:W-:-:S03]  /*50c0*/  SEL R92, R21, R18, !P0 ;  /* 0x00000012155c7207 */ /* 0x000fc60004000000 */
[----:B------:R-:W3:Y:S01]  /*50d0*/  LDL R21, [R13+-0x130] ;  /* 0xfffed0000d157983 */ /* 0x000ee20000100800 */
[----:B------:R-:W-:Y:S02]  /*50e0*/  ISETP.NE.AND P0, PT, R16, R32, PT ;  /* 0x000000201000720c */ /* 0x000fe40003f05270 */
[----:B------:R-:W-:Y:S01]  /*50f0*/  @!P1 SEL R92, R17, R92, !P2 ;  /* 0x0000005c115c9207 */ /* 0x000fe20005000000 */
[----:B------:R-:W4:Y:S10]  /*5100*/  LDL R18, [R13+-0x128] ;  /* 0xfffed8000d127983 */ /* 0x000f340000100800 */
[----:B------:R-:W-:-:S02]  /*5110*/  @!P0 IMAD.MOV R17, RZ, RZ, R15 ;  /* 0x000000ffff118224 */ /* 0x000fc400078e020f */
[----:B------:R-:W4:Y:S03]  /*5120*/  LDL R15, [R13+-0x124] ;  /* 0xfffedc000d0f7983 */ /* 0x000f260000100800 */
[C---:B------:R-:W-:Y:S01]  /*5130*/  VIADDMNMX R25, R92.reuse, 0x1, R17, PT ;  /* 0x000000015c197846 */ /* 0x040fe20003800111 */
[----:B------:R0:W-:Y:S01]  /*5140*/  STL [R13+0x8], R92 ;  /* 0x0000085c0d007387 */ /* 0x0001e20000100800 */
[----:B---3--:R-:W-:Y:S02]  /*5150*/  ISETP.GE.AND P0, PT, R92, R21, PT ;  /* 0x000000155c00720c */ /* 0x008fe40003f06270 */
[----:B------:R-:W-:Y:S02]  /*5160*/  ISETP.GE.AND P1, PT, R21, R92, PT ;  /* 0x0000005c1500720c */ /* 0x000fe40003f26270 */
[----:B------:R-:W-:Y:S02]  /*5170*/  SEL R25, R25, R17, !P0 ;  /* 0x0000001119197207 */ /* 0x000fe40004000000 */
[----:B------:R-:W-:Y:S01]  /*5180*/  ISETP.NE.AND P0, PT, R16, R33, PT ;  /* 0x000000211000720c */ /* 0x000fe20003f05270 */
[----:B------:R-:W-:-:S05]  /*5190*/  VIADD R86, R21, 0x1 ;  /* 0x0000000115567836 */ /* 0x000fca0000000000 */
[----:B------:R-:W-:-:S04]  /*51a0*/  ISETP.GE.AND P2, PT, R86, R17, PT ;  /* 0x000000115600720c */ /* 0x000fc80003f46270 */
[----:B------:R-:W-:-:S03]  /*51b0*/  @!P1 SEL R25, R86, R25, !P2 ;  /* 0x0000001956199207 */ /* 0x000fc60005000000 */
[----:B------:R-:W-:Y:S01]  /*51c0*/  @!P0 IMAD.MOV R86, RZ, RZ, R21 ;  /* 0x000000ffff568224 */ /* 0x000fe200078e0215 */
[----:B--2---:R-:W-:-:S04]  /*51d0*/  ISETP.GE.AND P0, PT, R25, R20, PT ;  /* 0x000000141900720c */ /* 0x004fc80003f06270 */
[----:B------:R-:W-:Y:S02]  /*51e0*/  VIADDMNMX R21, R25, 0x1, R86, PT ;  /* 0x0000000119157846 */ /* 0x000fe40003800156 */
[----:B------:R-:W-:Y:S02]  /*51f0*/  ISETP.GE.AND P1, PT, R20, R25, PT ;  /* 0x000000191400720c */ /* 0x000fe40003f26270 */
[----:B0-----:R-:W-:Y:S02]  /*5200*/  SEL R92, R21, R86, !P0 ;  /* 0x00000056155c7207 */ /* 0x001fe40004000000 */
[----:B------:R-:W-:Y:S01]  /*5210*/  ISETP.NE.AND P0, PT, R16, R9, PT ;  /* 0x000000091000720c */ /* 0x000fe20003f05270 */
[----:B------:R-:W-:-:S05]  /*5220*/  VIADD R17, R20, 0x1 ;  /* 0x0000000114117836 */ /* 0x000fca0000000000 */
[----:B------:R-:W-:-:S04]  /*5230*/  ISETP.GE.AND P2, PT, R17, R86, PT ;  /* 0x000000561100720c */ /* 0x000fc80003f46270 */
[----:B------:R-:W-:-:S03]  /*5240*/  @!P1 SEL R92, R17, R92, !P2 ;  /* 0x0000005c115c9207 */ /* 0x000fc60005000000 */
[----:B------:R-:W-:Y:S01]  /*5250*/  @!P0 IMAD.MOV R17, RZ, RZ, R20 ;  /* 0x000000ffff118224 */ /* 0x000fe200078e0214 */
[----:B----4-:R-:W-:-:S04]  /*5260*/  ISETP.GE.AND P0, PT, R92, R18, PT ;  /* 0x000000125c00720c */ /* 0x010fc80003f06270 */
[----:B------:R-:W-:Y:S02]  /*5270*/  VIADDMNMX R86, R92, 0x1, R17, PT ;  /* 0x000000015c567846 */ /* 0x000fe40003800111 */
[----:B------:R-:W-:Y:S02]  /*5280*/  ISETP.GE.AND P1, PT, R18, R92, PT ;  /* 0x0000005c1200720c */ /* 0x000fe40003f26270 */
[----:B------:R-:W-:Y:S02]  /*5290*/  SEL R86, R86, R17, !P0 ;  /* 0x0000001156567207 */ /* 0x000fe40004000000 */
[----:B------:R-:W-:Y:S01]  /*52a0*/  ISETP.NE.AND P0, PT, R16, R31, PT ;  /* 0x0000001f1000720c */ /* 0x000fe20003f05270 */
[----:B------:R-:W-:-:S05]  /*52b0*/  VIADD R20, R18, 0x1 ;  /* 0x0000000112147836 */ /* 0x000fca0000000000 */
[----:B------:R-:W-:-:S04]  /*52c0*/  ISETP.GE.AND P2, PT, R20, R17, PT ;  /* 0x000000111400720c */ /* 0x000fc80003f46270 */
[----:B------:R-:W-:-:S03]  /*52d0*/  @!P1 SEL R86, R20, R86, !P2 ;  /* 0x0000005614569207 */ /* 0x000fc60005000000 */
[----:B------:R-:W-:Y:S01]  /*52e0*/  @!P0 IMAD.MOV R20, RZ, RZ, R18 ;  /* 0x000000ffff148224 */ /* 0x000fe200078e0212 */
[C---:B------:R-:W-:Y:S01]  /*52f0*/  ISETP.GE.AND P0, PT, R86.reuse, R15, PT ;  /* 0x0000000f5600720c */ /* 0x040fe20003f06270 */
[----:B------:R0:W-:Y:S03]  /*5300*/  STL [R13+0x10], R92 ;  /* 0x0000105c0d007387 */ /* 0x0001e60000100800 */
[----:B------:R-:W-:Y:S01]  /*5310*/  VIADDMNMX R21, R86, 0x1, R20, PT ;  /* 0x0000000156157846 */ /* 0x000fe20003800114 */
[----:B------:R-:W-:Y:S01]  /*5320*/  VIADD R17, R15, 0x1 ;  /* 0x000000010f117836 */ /* 0x000fe20000000000 */
[----:B------:R-:W2:Y:S02]  /*5330*/  LDL R18, [R13+-0x118] ;  /* 0xfffee8000d127983 */ /* 0x000ea40000100800 */
[-C--:B0-----:R-:W-:Y:S02]  /*5340*/  SEL R92, R21, R20.reuse, !P0 ;  /* 0x00000014155c7207 */ /* 0x081fe40004000000 */
[----:B------:R-:W3:Y:S01]  /*5350*/  LDL R21, [R13+-0x120] ;  /* 0xfffee0000d157983 */ /* 0x000ee20000100800 */
[----:B------:R-:W-:-:S03]  /*5360*/  ISETP.GE.AND P2, PT, R17, R20, PT ;  /* 0x000000141100720c */ /* 0x000fc60003f46270 */
[----:B------:R-:W4:Y:S01]  /*5370*/  LDL R20, [R13+-0x11c] ;  /* 0xfffee4000d147983 */ /* 0x000f220000100800 */
[----:B------:R-:W-:Y:S02]  /*5380*/  ISETP.GE.AND P1, PT, R15, R86, PT ;  /* 0x000000560f00720c */ /* 0x000fe40003f26270 */
[----:B------:R-:W-:-:S11]  /*5390*/  ISETP.NE.AND P0, PT, R16, R37, PT ;  /* 0x000000251000720c */ /* 0x000fd60003f05270 */
[----:B------:R-:W-:Y:S02]  /*53a0*/  @!P1 SEL R92, R17, R92, !P2 ;  /* 0x0000005c115c9207 */ /* 0x000fe40005000000 */
[----:B------:R-:W-:Y:S02]  /*53b0*/  @!P0 IMAD.MOV R17, RZ, RZ, R15 ;  /* 0x000000ffff118224 */ /* 0x000fe400078e020f */
[----:B------:R-:W2:Y:S04]  /*53c0*/  LDL R15, [R13+-0x114] ;  /* 0xfffeec000d0f7983 */ /* 0x000ea80000100800 */
[----:B------:R0:W-:Y:S02]  /*53d0*/  STL [R13+0xc], R25 ;  /* 0x00000c190d007387 */ /* 0x0001e40000100800 */
[----:B0-----:R-:W-:-:S02]  /*53e0*/  VIADDMNMX R25, R92, 0x1, R17, PT ;  /* 0x000000015c197846 */ /* 0x001fc40003800111 */
[----:B------:R0:W-:Y:S04]  /*53f0*/  STL [R13+0x14], R86 ;  /* 0x000014560d007387 */ /* 0x0001e80000100800 */
[----:B------:R1:W-:Y:S01]  /*5400*/  STL [R13+0x18], R92 ;  /* 0x0000185c0d007387 */ /* 0x0003e20000100800 */
[----:B---3--:R-:W-:Y:S02]  /*5410*/  ISETP.GE.AND P0, PT, R92, R21, PT ;  /* 0x000000155c00720c */ /* 0x008fe40003f06270 */
[----:B------:R-:W-:Y:S02]  /*5420*/  ISETP.GE.AND P1, PT, R21, R92, PT ;  /* 0x0000005c1500720c */ /* 0x000fe40003f26270 */
[----:B------:R-:W-:Y:S02]  /*5430*/  SEL R25, R25, R17, !P0 ;  /* 0x0000001119197207 */ /* 0x000fe40004000000 */
[----:B------:R-:W-:Y:S01]  /*5440*/  ISETP.NE.AND P0, PT, R16, R34, PT ;  /* 0x000000221000720c */ /* 0x000fe20003f05270 */
[----:B0-----:R-:W-:-:S05]  /*5450*/  VIADD R86, R21, 0x1 ;  /* 0x0000000115567836 */ /* 0x001fca0000000000 */
[----:B------:R-:W-:-:S04]  /*5460*/  ISETP.GE.AND P2, PT, R86, R17, PT ;  /* 0x000000115600720c */ /* 0x000fc80003f46270 */
[----:B------:R-:W-:-:S03]  /*5470*/  @!P1 SEL R25, R86, R25, !P2 ;  /* 0x0000001956199207 */ /* 0x000fc60005000000 */
[----:B------:R-:W-:Y:S01]  /*5480*/  @!P0 IMAD.MOV R86, RZ, RZ, R21 ;  /* 0x000000ffff568224 */ /* 0x000fe200078e0215 */
[----:B----4-:R-:W-:-:S04]  /*5490*/  ISETP.GE.AND P0, PT, R25, R20, PT ;  /* 0x000000141900720c */ /* 0x010fc80003f06270 */
[----:B------:R-:W-:Y:S02]  /*54a0*/  VIADDMNMX R21, R25, 0x1, R86, PT ;  /* 0x0000000119157846 */ /* 0x000fe40003800156 */
[----:B------:R-:W-:Y:S02]  /*54b0*/  ISETP.GE.AND P1, PT, R20, R25, PT ;  /* 0x000000191400720c */ /* 0x000fe40003f26270 */
[----:B-1----:R-:W-:Y:S02]  /*54c0*/  SEL R92, R21, R86, !P0 ;  /* 0x00000056155c7207 */ /* 0x002fe40004000000 */
        /* <DEDUP_REMOVED lines=719> */
[----:B------:R-:W2:Y:S03]  /*81c0*/  LDL R18, [R13+-0x10] ;  /* 0xfffff0000d127983 */ /* 0x000ea60000100800 */
[----:B------:R-:W-:Y:S01]  /*81d0*/  VIADDMNMX R21, R86, 0x1, R20, PT ;  /* 0x0000000156157846 */ /* 0x000fe20003800114 */
[----:B------:R0:W-:Y:S01]  /*81e0*/  STL [R13+0x120], R92 ;  /* 0x0001205c0d007387 */ /* 0x0001e20000100800 */
[C---:B------:R-:W-:Y:S01]  /*81f0*/  ISETP.GE.AND P1, PT, R15.reuse, R86, PT ;  /* 0x000000560f00720c */ /* 0x040fe20003f26270 */
[----:B------:R-:W-:Y:S01]  /*8200*/  VIADD R17, R15, 0x1 ;  /* 0x000000010f117836 */ /* 0x000fe20000000000 */
[----:B0-----:R-:W-:Y:S02]  /*8210*/  SEL R92, R21, R20, !P0 ;  /* 0x00000014155c7207 */ /* 0x001fe40004000000 */
[----:B------:R-:W-:-:S02]  /*8220*/  ISETP.NE.AND P0, PT, R16, R91, PT ;  /* 0x0000005b1000720c */ /* 0x000fc40003f05270 */
[C---:B------:R-:W-:Y:S02]  /*8230*/  ISETP.GE.AND P2, PT, R17.reuse, R20, PT ;  /* 0x000000141100720c */ /* 0x040fe40003f46270 */
[----:B------:R-:W3:Y:S05]  /*8240*/  LDL R20, [R13+-0x4] ;  /* 0xfffffc000d147983 */ /* 0x000eea0000100800 */
[----:B------:R-:W-:-:S04]  /*8250*/  @!P1 SEL R92, R17, R92, !P2 ;  /* 0x0000005c115c9207 */ /* 0x000fc80005000000 */
[----:B------:R-:W-:Y:S02]  /*8260*/  @!P0 IMAD.MOV R17, RZ, RZ, R15 ;  /* 0x000000ffff118224 */ /* 0x000fe400078e020f */
[----:B------:R-:W4:Y:S01]  /*8270*/  LDL R15, [R13+-0xc] ;  /* 0xfffff4000d0f7983 */ /* 0x000f220000100800 */
[C---:B------:R-:W-:Y:S02]  /*8280*/  ISETP.NE.AND P2, PT, R16.reuse, R90, PT ;  /* 0x0000005a1000720c */ /* 0x040fe40003f45270 */
[C---:B------:R-:W-:Y:S02]  /*8290*/  ISETP.NE.AND P0, PT, R16.reuse, R93, PT ;  /* 0x0000005d1000720c */ /* 0x040fe40003f05270 */
[----:B------:R-:W-:Y:S02]  /*82a0*/  ISETP.NE.AND P1, PT, R16, R24, PT ;  /* 0x000000181000720c */ /* 0x000fe40003f25270 */
[----:B------:R-:W3:Y:S04]  /*82b0*/  LDL R16, [R13+-0x8] ;  /* 0xfffff8000d107983 */ /* 0x000ee80000100800 */
[----:B------:R0:W-:Y:S02]  /*82c0*/  STL [R13+0x124], R86 ;  /* 0x000124560d007387 */ /* 0x0001e40000100800 */
[----:B0-----:R-:W-:Y:S01]  /*82d0*/  VIADDMNMX R86, R92, 0x1, R17, PT ;  /* 0x000000015c567846 */ /* 0x001fe20003800111 */
[----:B------:R-:W-:-:S04]  /*82e0*/  UIADD3 UR4, UPT, UPT, UR4, 0x1, URZ ;  /* 0x0000000104047890 */ /* 0x000fc8000fffe0ff */
[----:B------:R-:W-:Y:S01]  /*82f0*/  UISETP.NE.AND UP0, UPT, UR4, 0x4e, UPT ;  /* 0x0000004e0400788c */ /* 0x000fe2000bf05270 */
[----:B------:R-:W-:Y:S01]  /*8300*/  STL [R13+0x11c], R25 ;  /* 0x00011c190d007387 */ /* 0x000fe20000100800 */
[----:B------:R-:W-:-:S03]  /*8310*/  VIADD R14, R14, 0x1 ;  /* 0x000000010e0e7836 */ /* 0x000fc60000000000 */
[----:B------:R-:W-:Y:S01]  /*8320*/  STL [R13+0x128], R92 ;  /* 0x0001285c0d007387 */ /* 0x000fe20000100800 */
[C---:B--2---:R-:W-:Y:S01]  /*8330*/  ISETP.GE.AND P3, PT, R18.reuse, R92, PT ;  /* 0x0000005c1200720c */ /* 0x044fe20003f66270 */
[----:B------:R-:W-:Y:S01]  /*8340*/  VIADD R21, R18, 0x1 ;  /* 0x0000000112157836 */ /* 0x000fe20000000000 */
[----:B------:R-:W-:-:S04]  /*8350*/  ISETP.GE.AND P4, PT, R92, R18, PT ;  /* 0x000000125c00720c */ /* 0x000fc80003f86270 */
[-C--:B------:R-:W-:Y:S02]  /*8360*/  SEL R86, R86, R17.reuse, !P4 ;  /* 0x0000001156567207 */ /* 0x080fe40006000000 */
[----:B------:R-:W-:-:S05]  /*8370*/  ISETP.GE.AND P4, PT, R21, R17, PT ;  /* 0x000000111500720c */ /* 0x000fca0003f86270 */
[----:B------:R-:W-:Y:S01]  /*8380*/  @!P3 SEL R86, R21, R86, !P4 ;  /* 0x000000561556b207 */ /* 0x000fe20006000000 */
[----:B------:R-:W-:-:S05]  /*8390*/  @!P2 IMAD.MOV R21, RZ, RZ, R18 ;  /* 0x000000ffff15a224 */ /* 0x000fca00078e0212 */
[C---:B------:R-:W-:Y:S01]  /*83a0*/  VIADDMNMX R17, R86.reuse, 0x1, R21, PT ;  /* 0x0000000156117846 */ /* 0x040fe20003800115 */
[----:B----4-:R-:W-:Y:S01]  /*83b0*/  VIADD R18, R15, 0x1 ;  /* 0x000000010f127836 */ /* 0x010fe20000000000 */
[----:B------:R-:W-:-:S04]  /*83c0*/  ISETP.GE.AND P2, PT, R86, R15, PT ;  /* 0x0000000f5600720c */ /* 0x000fc80003f46270 */
[-C--:B------:R-:W-:Y:S02]  /*83d0*/  ISETP.GE.AND P3, PT, R18, R21.reuse, PT ;  /* 0x000000151200720c */ /* 0x080fe40003f66270 */
[----:B------:R-:W-:Y:S02]  /*83e0*/  SEL R21, R17, R21, !P2 ;  /* 0x0000001511157207 */ /* 0x000fe40005000000 */
[----:B------:R-:W-:-:S13]  /*83f0*/  ISETP.GE.AND P2, PT, R15, R86, PT ;  /* 0x000000560f00720c */ /* 0x000fda0003f46270 */
[----:B------:R-:W-:Y:S01]  /*8400*/  @!P2 SEL R21, R18, R21, !P3 ;  /* 0x000000151215a207 */ /* 0x000fe20005800000 */
[----:B------:R-:W-:-:S03]  /*8410*/  @!P1 IMAD.MOV R18, RZ, RZ, R15 ;  /* 0x000000ffff129224 */ /* 0x000fc600078e020f */
[C---:B---3--:R-:W-:Y:S02]  /*8420*/  ISETP.GE.AND P1, PT, R21.reuse, R16, PT ;  /* 0x000000101500720c */ /* 0x048fe40003f26270 */
[----:B------:R-:W-:-:S04]  /*8430*/  VIADDMNMX R15, R21, 0x1, R18, PT ;  /* 0x00000001150f7846 */ /* 0x000fc80003800112 */
[----:B------:R-:W-:Y:S02]  /*8440*/  SEL R15, R15, R18, !P1 ;  /* 0x000000120f0f7207 */ /* 0x000fe40004800000 */
[C---:B------:R-:W-:Y:S01]  /*8450*/  ISETP.GE.AND P1, PT, R16.reuse, R21, PT ;  /* 0x000000151000720c */ /* 0x040fe20003f26270 */
[----:B------:R-:W-:-:S05]  /*8460*/  VIADD R17, R16, 0x1 ;  /* 0x0000000110117836 */ /* 0x000fca0000000000 */
[----:B------:R-:W-:-:S07]  /*8470*/  ISETP.GE.AND P2, PT, R17, R18, PT ;  /* 0x000000121100720c */ /* 0x000fce0003f46270 */
[----:B------:R-:W-:Y:S01]  /*8480*/  @!P1 SEL R15, R17, R15, !P2 ;  /* 0x0000000f110f9207 */ /* 0x000fe20005000000 */
[----:B------:R-:W-:-:S03]  /*8490*/  @!P0 IMAD.MOV R17, RZ, RZ, R16 ;  /* 0x000000ffff118224 */ /* 0x000fc600078e0210 */
[C---:B------:R-:W-:Y:S02]  /*84a0*/  ISETP.GE.AND P0, PT, R20.reuse, R15, PT ;  /* 0x0000000f1400720c */ /* 0x040fe40003f06270 */
[C---:B------:R-:W-:Y:S01]  /*84b0*/  ISETP.GE.AND P2, PT, R15.reuse, R20, PT ;  /* 0x000000140f00720c */ /* 0x040fe20003f46270 */
[----:B------:R-:W-:Y:S01]  /*84c0*/  VIADD R20, R20, 0x1 ;  /* 0x0000000114147836 */ /* 0x000fe20000000000 */
[----:B------:R-:W-:-:S04]  /*84d0*/  VIADDMNMX R16, R15, 0x1, R17, PT ;  /* 0x000000010f107846 */ /* 0x000fc80003800111 */
[-C--:B------:R-:W-:Y:S02]  /*84e0*/  ISETP.GE.AND P1, PT, R20, R17.reuse, PT ;  /* 0x000000111400720c */ /* 0x080fe40003f26270 */
[----:B------:R-:W-:-:S04]  /*84f0*/  SEL R16, R16, R17, !P2 ;  /* 0x0000001110107207 */ /* 0x000fc80005000000 */
[----:B------:R-:W-:Y:S01]  /*8500*/  @!P0 SEL R16, R20, R16, !P1 ;  /* 0x0000001014108207 */ /* 0x000fe20004800000 */
[----:B------:R-:W-:Y:S04]  /*8510*/  STL [R13+0x12c], R86 ;  /* 0x00012c560d007387 */ /* 0x000fe80000100800 */
[----:B------:R-:W-:Y:S04]  /*8520*/  STL [R13+0x130], R21 ;  /* 0x000130150d007387 */ /* 0x000fe80000100800 */
[----:B------:R-:W-:Y:S04]  /*8530*/  STL [R13+0x134], R15 ;  /* 0x0001340f0d007387 */ /* 0x000fe80000100800 */
[----:B------:R0:W-:Y:S02]  /*8540*/  STL [R13+0x138], R16 ;  /* 0x000138100d007387 */ /* 0x0001e40000100800 */
[----:B0-----:R-:W-:Y:S01]  /*8550*/  VIADD R13, R13, 0x13c ;  /* 0x0000013c0d0d7836 */ /* 0x001fe20000000000 */
[----:B------:R-:W-:Y:S06]  /*8560*/  BRA.U UP0, `(.L_x_0) ;  /* 0xffffffc900747547 */ /* 0x000fec000b83ffff */
[----:B------:R-:W2:Y:S02]  /*8570*/  LDL R5, [R1+0x6180] ;  /* 0x0061800001057983 */ /* 0x000ea40000100800 */
[----:B--2---:R-:W-:-:S13]  /*8580*/  ISETP.GT.AND P0, PT, R5, 0x13, PT ;  /* 0x000000130500780c */ /* 0x004fda0003f04270 */
[----:B------:R-:W-:Y:S05]  /*8590*/  @P0 EXIT ;  /* 0x000000000000094d */ /* 0x000fea0003800000 */
[----:B------:R-:W0:Y:S02]  /*85a0*/  LDC.64 R2, c[0x0][0x390] ;  /* 0x0000e400ff027b82 */ /* 0x000e240000000a00 */
[----:B0-----:R-:W-:Y:S04]  /*85b0*/  STG.E.U8 desc[UR6][R2.64], R5 ;  /* 0x0000000502007986 */ /* 0x001fe8000c101106 */
[----:B------:R-:W-:Y:S04]  /*85c0*/  STG.E.U8 desc[UR6][R2.64+0x1], R0 ;  /* 0x0000010002007986 */ /* 0x000fe8000c101106 */
[----:B------:R-:W-:Y:S04]  /*85d0*/  STG.E.U8 desc[UR6][R2.64+0x2], R81 ;  /* 0x0000025102007986 */ /* 0x000fe8000c101106 */
[----:B------:R-:W-:Y:S04]  /*85e0*/  STG.E.U8 desc[UR6][R2.64+0x5], R68 ;  /* 0x0000054402007986 */ /* 0x000fe8000c101106 */
[----:B------:R-:W-:Y:S01]  /*85f0*/  STG.E.U8 desc[UR6][R2.64+0x6], R6 ;  /* 0x0000060602007986 */ /* 0x000fe2000c101106 */
[----:B------:R-:W-:Y:S05]  /*8600*/  EXIT ;  /* 0x000000000000794d */ /* 0x000fea0003800000 */
.L_x_1:
[----:B------:R-:W-:-:S00]  /*8610*/  BRA `(.L_x_1) ;  /* 0xfffffffc00fc7947 */ /* 0x000fc0000383ffff */
[----:B------:R-:W-:-:S00]  /*8620*/  NOP ;  /* 0x0000000000007918 */ /* 0x000fc00000000000 */
        /* <DEDUP_REMOVED lines=13> */
.L_x_2:


//--------------------- .nv.global.init           --------------------------
	.section	.nv.global.init,"aw",@progbits
.nv.global.init:
	.type		$str,@object
	.size		$str,(.L_0 - $str)
$str:
        /*0000*/ 	.byte	0x30, 0x31, 0x32, 0x33, 0x34, 0x35, 0x36, 0x37, 0x38, 0x39, 0x41, 0x42, 0x43, 0x44, 0x45, 0x46
        /*0010*/ 	.byte	0x00
.L_0:


//--------------------- .nv.shared.reserved.0     --------------------------
	.section	.nv.shared.reserved.0,"aw",@nobits
	.weak		__nv_reservedSMEM_offset_0_alias
	.size		__nv_reservedSMEM_offset_0_alias, 0, 64
	.other		__nv_reservedSMEM_offset_0_alias,@"STO_CUDA_RESERVED_SHARED STV_DEFAULT"
__nv_reservedSMEM_offset_0_alias:
	.zero		0
	.zero		64


//--------------------- .nv.constant0._Z7decryptPhS_S_ --------------------------
	.section	.nv.constant0._Z7decryptPhS_S_,"a",@progbits
	.sectionflags	@""
	.align	4
.nv.constant0._Z7decryptPhS_S_:
	.zero		920


//--------------------- SYMBOLS --------------------------

	.type		.nv.reservedSmem.offset0,@object
	.size		.nv.reservedSmem.offset0,0x4
